	.target	sm_90a

	.elftype	@"ET_EXEC"


//--------------------- .note.nv.tkinfo           --------------------------
	.section	.note.nv.tkinfo,"",@"SHT_NOTE"
	.sectionflags	@"SHF_NOTE_NV_TKINFO"
	.tkinfo
        /*0018*/ 	.word	0x00000002
        /*0030*/ 	.string	""
        /*0030*/ 	.string	"ptxas"
        /*0030*/ 	.string	"Cuda compilation tools, release 13.0, V13.0.88"
        /*0030*/ 	.string	"Build cuda_13.0.r13.0/compiler.36424714_0"
        /*0030*/ 	.string	"-arch sm_90a -m 64 "



//--------------------- .note.nv.cuinfo           --------------------------
	.section	.note.nv.cuinfo,"",@"SHT_NOTE"
	.sectionflags	@"SHF_NOTE_NV_CUINFO"
        /*0018*/ 	.short	0x0002
        /*001a*/ 	.short	0x005a
        /*001c*/ 	.short	0x0082
	.zero		2


//--------------------- .nv.info                  --------------------------
	.section	.nv.info,"",@"SHT_CUDA_INFO"
	.align	4


	//----- nvinfo : EIATTR_REGCOUNT
	.align		4
        /*0000*/ 	.byte	0x04, 0x2f
        /*0002*/ 	.short	(.L_12 - .L_11)
	.align		4
.L_11:
        /*0004*/ 	.word	index@(_ZN7cutlass13device_kernelINS_4gemm6kernel13GemmUniversalIN4cute5tupleIJiiiiEEENS1_10collective13CollectiveMmaINS1_37MainloopSm90TmaGmmaWarpSpecializedFP8ILi56ENS5_IJNS4_1CILi2EEESB_NSA_ILi1EEEEEENS1_32KernelTmaWarpSpecializedPingpongEEENS5_IJNSA_ILi64EEESG_NSA_ILi32EEEEEENS_12float_e4m3_tENS5_IJlSC_lEEESJ_SK_NS4_8TiledMMAINS4_8MMA_AtomIJNS4_4SM904GMMA30MMA_64x64x32_F32E4M3E4M3_SS_TNILNSO_7ScaleInE1ELSQ_1EEEEEENS4_6LayoutINS5_IJSC_SC_SC_EEENS5_IJNSA_ILi0EEESV_SV_EEEEENS5_IJNS4_10UnderscoreESY_SY_EEEEENS4_23SM90_TMA_LOAD_MULTICASTENS4_14ComposedLayoutINS4_7SwizzleILi1ELi4ELi3EEENS4_18smem_ptr_flag_bitsILi8EEENST_INS5_IJNSA_ILi8EEESH_EEENS5_IJSH_SC_EEEEEEEvNS4_8identityES11_S1B_vS1C_EENS_8epilogue10collective6detail29Sm90TmaWarpSpecializedAdapterINS1F_15DefaultEpilogueISJ_SK_SK_NS1E_6thread17LinearCombinationISJ_Li1EffLNS1J_9ScaleType4KindE0ELNS_15FloatRoundStyleE2ESJ_EENS1_15EpilogueDefaultEEEEEvvEEEEvNT_6ParamsE)
        /*0008*/ 	.word	0x000000a8


	//----- nvinfo : EIATTR_FRAME_SIZE
	.align		4
.L_12:
        /*000c*/ 	.byte	0x04, 0x11
        /*000e*/ 	.short	(.L_14 - .L_13)
	.align		4
.L_13:
        /*0010*/ 	.word	index@(_ZN7cutlass13device_kernelINS_4gemm6kernel13GemmUniversalIN4cute5tupleIJiiiiEEENS1_10collective13CollectiveMmaINS1_37MainloopSm90TmaGmmaWarpSpecializedFP8ILi56ENS5_IJNS4_1CILi2EEESB_NSA_ILi1EEEEEENS1_32KernelTmaWarpSpecializedPingpongEEENS5_IJNSA_ILi64EEESG_NSA_ILi32EEEEEENS_12float_e4m3_tENS5_IJlSC_lEEESJ_SK_NS4_8TiledMMAINS4_8MMA_AtomIJNS4_4SM904GMMA30MMA_64x64x32_F32E4M3E4M3_SS_TNILNSO_7ScaleInE1ELSQ_1EEEEEENS4_6LayoutINS5_IJSC_SC_SC_EEENS5_IJNSA_ILi0EEESV_SV_EEEEENS5_IJNS4_10UnderscoreESY_SY_EEEEENS4_23SM90_TMA_LOAD_MULTICASTENS4_14ComposedLayoutINS4_7SwizzleILi1ELi4ELi3EEENS4_18smem_ptr_flag_bitsILi8EEENST_INS5_IJNSA_ILi8EEESH_EEENS5_IJSH_SC_EEEEEEEvNS4_8identityES11_S1B_vS1C_EENS_8epilogue10collective6detail29Sm90TmaWarpSpecializedAdapterINS1F_15DefaultEpilogueISJ_SK_SK_NS1E_6thread17LinearCombinationISJ_Li1EffLNS1J_9ScaleType4KindE0ELNS_15FloatRoundStyleE2ESJ_EENS1_15EpilogueDefaultEEEEEvvEEEEvNT_6ParamsE)
        /*0014*/ 	.word	0x00000000


	//----- nvinfo : EIATTR_MIN_STACK_SIZE
	.align		4
.L_14:
        /*0018*/ 	.byte	0x04, 0x12
        /*001a*/ 	.short	(.L_16 - .L_15)
	.align		4
.L_15:
        /*001c*/ 	.word	index@(_ZN7cutlass13device_kernelINS_4gemm6kernel13GemmUniversalIN4cute5tupleIJiiiiEEENS1_10collective13CollectiveMmaINS1_37MainloopSm90TmaGmmaWarpSpecializedFP8ILi56ENS5_IJNS4_1CILi2EEESB_NSA_ILi1EEEEEENS1_32KernelTmaWarpSpecializedPingpongEEENS5_IJNSA_ILi64EEESG_NSA_ILi32EEEEEENS_12float_e4m3_tENS5_IJlSC_lEEESJ_SK_NS4_8TiledMMAINS4_8MMA_AtomIJNS4_4SM904GMMA30MMA_64x64x32_F32E4M3E4M3_SS_TNILNSO_7ScaleInE1ELSQ_1EEEEEENS4_6LayoutINS5_IJSC_SC_SC_EEENS5_IJNSA_ILi0EEESV_SV_EEEEENS5_IJNS4_10UnderscoreESY_SY_EEEEENS4_23SM90_TMA_LOAD_MULTICASTENS4_14ComposedLayoutINS4_7SwizzleILi1ELi4ELi3EEENS4_18smem_ptr_flag_bitsILi8EEENST_INS5_IJNSA_ILi8EEESH_EEENS5_IJSH_SC_EEEEEEEvNS4_8identityES11_S1B_vS1C_EENS_8epilogue10collective6detail29Sm90TmaWarpSpecializedAdapterINS1F_15DefaultEpilogueISJ_SK_SK_NS1E_6thread17LinearCombinationISJ_Li1EffLNS1J_9ScaleType4KindE0ELNS_15FloatRoundStyleE2ESJ_EENS1_15EpilogueDefaultEEEEEvvEEEEvNT_6ParamsE)
        /*0020*/ 	.word	0x00000000
.L_16:


//--------------------- .nv.compat                --------------------------
	.section	.nv.compat,"",@"SHT_CUDA_COMPAT_INFO"
	.align	4
        /*0000*/ 	.byte	0x02, 0x09, 0x01, 0x00, 0x02, 0x02, 0x04, 0x00, 0x02, 0x05, 0x05, 0x00, 0x03, 0x07, 0x01, 0x01
        /*0010*/ 	.byte	0x02, 0x03, 0x01, 0x00, 0x02, 0x06, 0x01, 0x00, 0x04, 0x0b, 0x08, 0x00, 0x00, 0x00, 0x00, 0x00
        /*0020*/ 	.byte	0x00, 0x00, 0x00, 0x00


//--------------------- .nv.info._ZN7cutlass13device_kernelINS_4gemm6kernel13GemmUniversalIN4cute5tupleIJiiiiEEENS1_10collective13CollectiveMmaINS1_37MainloopSm90TmaGmmaWarpSpecializedFP8ILi56ENS5_IJNS4_1CILi2EEESB_NSA_ILi1EEEEEENS1_32KernelTmaWarpSpecializedPingpongEEENS5_IJNSA_ILi64EEESG_NSA_ILi32EEEEEENS_12float_e4m3_tENS5_IJlSC_lEEESJ_SK_NS4_8TiledMMAINS4_8MMA_AtomIJNS4_4SM904GMMA30MMA_64x64x32_F32E4M3E4M3_SS_TNILNSO_7ScaleInE1ELSQ_1EEEEEENS4_6LayoutINS5_IJSC_SC_SC_EEENS5_IJNSA_ILi0EEESV_SV_EEEEENS5_IJNS4_10UnderscoreESY_SY_EEEEENS4_23SM90_TMA_LOAD_MULTICASTENS4_14ComposedLayoutINS4_7SwizzleILi1ELi4ELi3EEENS4_18smem_ptr_flag_bitsILi8EEENST_INS5_IJNSA_ILi8EEESH_EEENS5_IJSH_SC_EEEEEEEvNS4_8identityES11_S1B_vS1C_EENS_8epilogue10collective6detail29Sm90TmaWarpSpecializedAdapterINS1F_15DefaultEpilogueISJ_SK_SK_NS1E_6thread17LinearCombinationISJ_Li1EffLNS1J_9ScaleType4KindE0ELNS_15FloatRoundStyleE2ESJ_EENS1_15EpilogueDefaultEEEEEvvEEEEvNT_6ParamsE --------------------------
	.section	.nv.info._ZN7cutlass13device_kernelINS_4gemm6kernel13GemmUniversalIN4cute5tupleIJiiiiEEENS1_10collective13CollectiveMmaINS1_37MainloopSm90TmaGmmaWarpSpecializedFP8ILi56ENS5_IJNS4_1CILi2EEESB_NSA_ILi1EEEEEENS1_32KernelTmaWarpSpecializedPingpongEEENS5_IJNSA_ILi64EEESG_NSA_ILi32EEEEEENS_12float_e4m3_tENS5_IJlSC_lEEESJ_SK_NS4_8TiledMMAINS4_8MMA_AtomIJNS4_4SM904GMMA30MMA_64x64x32_F32E4M3E4M3_SS_TNILNSO_7ScaleInE1ELSQ_1EEEEEENS4_6LayoutINS5_IJSC_SC_SC_EEENS5_IJNSA_ILi0EEESV_SV_EEEEENS5_IJNS4_10UnderscoreESY_SY_EEEEENS4_23SM90_TMA_LOAD_MULTICASTENS4_14ComposedLayoutINS4_7SwizzleILi1ELi4ELi3EEENS4_18smem_ptr_flag_bitsILi8EEENST_INS5_IJNSA_ILi8EEESH_EEENS5_IJSH_SC_EEEEEEEvNS4_8identityES11_S1B_vS1C_EENS_8epilogue10collective6detail29Sm90TmaWarpSpecializedAdapterINS1F_15DefaultEpilogueISJ_SK_SK_NS1E_6thread17LinearCombinationISJ_Li1EffLNS1J_9ScaleType4KindE0ELNS_15FloatRoundStyleE2ESJ_EENS1_15EpilogueDefaultEEEEEvvEEEEvNT_6ParamsE,"",@"SHT_CUDA_INFO"
	.sectionflags	@""
	.align	4


	//----- nvinfo : EIATTR_CUDA_API_VERSION
	.align		4
        /*0000*/ 	.byte	0x04, 0x37
        /*0002*/ 	.short	(.L_18 - .L_17)
.L_17:
        /*0004*/ 	.word	0x00000082


	//----- nvinfo : EIATTR_KPARAM_INFO
	.align		4
.L_18:
        /*0008*/ 	.byte	0x04, 0x17
        /*000a*/ 	.short	(.L_20 - .L_19)
.L_19:
        /*000c*/ 	.word	0x00000000
        /*0010*/ 	.short	0x0000
        /*0012*/ 	.short	0x0070
        /*0014*/ 	.byte	0x00, 0xf0, 0x01, 0x10


	//----- nvinfo : EIATTR_SPARSE_MMA_MASK
	.align		4
.L_20:
        /*0018*/ 	.byte	0x03, 0x50
        /*001a*/ 	.short	0x0000


	//----- nvinfo : EIATTR_MAXREG_COUNT
	.align		4
        /*001c*/ 	.byte	0x03, 0x1b
        /*001e*/ 	.short	0x00a8


	//----- nvinfo : EIATTR_NUM_BARRIERS
	.align		4
        /*0020*/ 	.byte	0x02, 0x4c
        /*0022*/ 	.byte	0x01
	.zero		1


	//----- nvinfo : EIATTR_MERCURY_ISA_VERSION
	.align		4
        /*0024*/ 	.byte	0x03, 0x5f
        /*0026*/ 	.short	0x0101


	//----- nvinfo : EIATTR_INT_WARP_WIDE_INSTR_OFFSETS
	.align		4
        /*0028*/ 	.byte	0x04, 0x31
        /*002a*/ 	.short	(.L_22 - .L_21)


	//   ....[0]....
.L_21:
        /*002c*/ 	.word	0x00000b60


	//   ....[1]....
        /*0030*/ 	.word	0x00000ba0


	//   ....[2]....
        /*0034*/ 	.word	0x00000be0


	//   ....[3]....
        /*0038*/ 	.word	0x00000c80


	//   ....[4]....
        /*003c*/ 	.word	0x00000ca0


	//   ....[5]....
        /*0040*/ 	.word	0x00000d00


	//   ....[6]....
        /*0044*/ 	.word	0x00000df0


	//   ....[7]....
        /*0048*/ 	.word	0x00000e40


	//   ....[8]....
        /*004c*/ 	.word	0x00002d80


	//----- nvinfo : EIATTR_COOP_GROUP_MASK_REGIDS
	.align		4
.L_22:
        /*0050*/ 	.byte	0x04, 0x29
        /*0052*/ 	.short	(.L_24 - .L_23)


	//   ....[0]....
.L_23:
        /*0054*/ 	.word	0xffffffff


	//   ....[1]....
        /*0058*/ 	.word	0xffffffff


	//   ....[2]....
        /*005c*/ 	.word	0xffffffff


	//   ....[3]....
        /*0060*/ 	.word	0xffffffff


	//   ....[4]....
        /*0064*/ 	.word	0xffffffff


	//   ....[5]....
        /*0068*/ 	.word	0xffffffff


	//   ....[6]....
        /*006c*/ 	.word	0xffffffff


	//----- nvinfo : EIATTR_COOP_GROUP_INSTR_OFFSETS
	.align		4
.L_24:
        /*0070*/ 	.byte	0x04, 0x28
        /*0072*/ 	.short	(.L_26 - .L_25)


	//   ....[0]....
.L_25:
        /*0074*/ 	.word	0x00000060


	//   ....[1]....
        /*0078*/ 	.word	0x00000070


	//   ....[2]....
        /*007c*/ 	.word	0x00000130


	//   ....[3]....
        /*0080*/ 	.word	0x00000970


	//   ....[4]....
        /*0084*/ 	.word	0x000009b0


	//   ....[5]....
        /*0088*/ 	.word	0x00000a30


	//   ....[6]....
        /*008c*/ 	.word	0x00001000


	//----- nvinfo : EIATTR_REG_RECONFIG
	.align		4
.L_26:
        /*0090*/ 	.byte	0x01, 0x54
	.zero		2


	//----- nvinfo : EIATTR_MBARRIER_INSTR_OFFSETS
	.align		4
        /*0094*/ 	.byte	0x04, 0x39
        /*0096*/ 	.short	(.L_28 - .L_27)


	//   ....[0]....
.L_27:
        /*0098*/ 	.word	0x00000250
        /*009c*/ 	.word	0x000000ff
        /*00a0*/ 	.word	0x00000000
        /*00a4*/ 	.short	0x0100
        /*00a6*/ 	.byte	0x08
	.zero		1


	//   ....[1]....
        /*00a8*/ 	.word	0x00000260
        /*00ac*/ 	.word	0x000000ff
        /*00b0*/ 	.word	0x000001c0
        /*00b4*/ 	.short	0x0100
        /*00b6*/ 	.byte	0x08
	.zero		1


	//   ....[2]....
        /*00b8*/ 	.word	0x00000270
        /*00bc*/ 	.word	0x000000ff
        /*00c0*/ 	.word	0x00000008
        /*00c4*/ 	.short	0x0100
        /*00c6*/ 	.byte	0x08
	.zero		1


	//   ....[3]....
        /*00c8*/ 	.word	0x00000280
        /*00cc*/ 	.word	0x000000ff
        /*00d0*/ 	.word	0x000001c8
        /*00d4*/ 	.short	0x0100
        /*00d6*/ 	.byte	0x08
	.zero		1


	//   ....[4]....
        /*00d8*/ 	.word	0x00000290
        /*00dc*/ 	.word	0x000000ff
        /*00e0*/ 	.word	0x00000010
        /*00e4*/ 	.short	0x0100
        /*00e6*/ 	.byte	0x08
	.zero		1


	//   ....[5]....
        /*00e8*/ 	.word	0x000002a0
        /*00ec*/ 	.word	0x000000ff
        /*00f0*/ 	.word	0x000001d0
        /*00f4*/ 	.short	0x0100
        /*00f6*/ 	.byte	0x08
	.zero		1


	//   ....[6]....
        /*00f8*/ 	.word	0x000002b0
        /*00fc*/ 	.word	0x000000ff
        /*0100*/ 	.word	0x00000018
        /*0104*/ 	.short	0x0100
        /*0106*/ 	.byte	0x08
	.zero		1


	//   ....[7]....
        /*0108*/ 	.word	0x000002c0
        /*010c*/ 	.word	0x000000ff
        /*0110*/ 	.word	0x000001d8
        /*0114*/ 	.short	0x0100
        /*0116*/ 	.byte	0x08
	.zero		1


	//   ....[8]....
        /*0118*/ 	.word	0x000002d0
        /*011c*/ 	.word	0x000000ff
        /*0120*/ 	.word	0x00000020
        /*0124*/ 	.short	0x0100
        /*0126*/ 	.byte	0x08
	.zero		1


	//   ....[9]....
        /*0128*/ 	.word	0x000002e0
        /*012c*/ 	.word	0x000000ff
        /*0130*/ 	.word	0x000001e0
        /*0134*/ 	.short	0x0100
        /*0136*/ 	.byte	0x08
	.zero		1


	//   ....[10]....
        /*0138*/ 	.word	0x000002f0
        /*013c*/ 	.word	0x000000ff
        /*0140*/ 	.word	0x00000028
        /*0144*/ 	.short	0x0100
        /*0146*/ 	.byte	0x08
	.zero		1


	//   ....[11]....
        /*0148*/ 	.word	0x00000300
        /*014c*/ 	.word	0x000000ff
        /*0150*/ 	.word	0x000001e8
        /*0154*/ 	.short	0x0100
        /*0156*/ 	.byte	0x08
	.zero		1


	//   ....[12]....
        /*0158*/ 	.word	0x00000310
        /*015c*/ 	.word	0x000000ff
        /*0160*/ 	.word	0x00000030
        /*0164*/ 	.short	0x0100
        /*0166*/ 	.byte	0x08
	.zero		1


	//   ....[13]....
        /*0168*/ 	.word	0x00000320
        /*016c*/ 	.word	0x000000ff
        /*0170*/ 	.word	0x000001f0
        /*0174*/ 	.short	0x0100
        /*0176*/ 	.byte	0x08
	.zero		1


	//   ....[14]....
        /*0178*/ 	.word	0x00000330
        /*017c*/ 	.word	0x000000ff
        /*0180*/ 	.word	0x00000038
        /*0184*/ 	.short	0x0100
        /*0186*/ 	.byte	0x08
	.zero		1


	//   ....[15]....
        /*0188*/ 	.word	0x00000340
        /*018c*/ 	.word	0x000000ff
        /*0190*/ 	.word	0x000001f8
        /*0194*/ 	.short	0x0100
        /*0196*/ 	.byte	0x08
	.zero		1


	//   ....[16]....
        /*0198*/ 	.word	0x00000350
        /*019c*/ 	.word	0x000000ff
        /*01a0*/ 	.word	0x00000040
        /*01a4*/ 	.short	0x0100
        /*01a6*/ 	.byte	0x08
	.zero		1


	//   ....[17]....
        /*01a8*/ 	.word	0x00000360
        /*01ac*/ 	.word	0x000000ff
        /*01b0*/ 	.word	0x00000200
        /*01b4*/ 	.short	0x0100
        /*01b6*/ 	.byte	0x08
	.zero		1


	//   ....[18]....
        /*01b8*/ 	.word	0x00000370
        /*01bc*/ 	.word	0x000000ff
        /*01c0*/ 	.word	0x00000048
        /*01c4*/ 	.short	0x0100
        /*01c6*/ 	.byte	0x08
	.zero		1


	//   ....[19]....
        /*01c8*/ 	.word	0x00000380
        /*01cc*/ 	.word	0x000000ff
        /*01d0*/ 	.word	0x00000208
        /*01d4*/ 	.short	0x0100
        /*01d6*/ 	.byte	0x08
	.zero		1


	//   ....[20]....
        /*01d8*/ 	.word	0x00000390
        /*01dc*/ 	.word	0x000000ff
        /*01e0*/ 	.word	0x00000050
        /*01e4*/ 	.short	0x0100
        /*01e6*/ 	.byte	0x08
	.zero		1


	//   ....[21]....
        /*01e8*/ 	.word	0x000003a0
        /*01ec*/ 	.word	0x000000ff
        /*01f0*/ 	.word	0x00000210
        /*01f4*/ 	.short	0x0100
        /*01f6*/ 	.byte	0x08
	.zero		1


	//   ....[22]....
        /*01f8*/ 	.word	0x000003b0
        /*01fc*/ 	.word	0x000000ff
        /*0200*/ 	.word	0x00000058
        /*0204*/ 	.short	0x0100
        /*0206*/ 	.byte	0x08
	.zero		1


	//   ....[23]....
        /*0208*/ 	.word	0x000003c0
        /*020c*/ 	.word	0x000000ff
        /*0210*/ 	.word	0x00000218
        /*0214*/ 	.short	0x0100
        /*0216*/ 	.byte	0x08
	.zero		1


	//   ....[24]....
        /*0218*/ 	.word	0x000003d0
        /*021c*/ 	.word	0x000000ff
        /*0220*/ 	.word	0x00000060
        /*0224*/ 	.short	0x0100
        /*0226*/ 	.byte	0x08
	.zero		1


	//   ....[25]....
        /*0228*/ 	.word	0x000003e0
        /*022c*/ 	.word	0x000000ff
        /*0230*/ 	.word	0x00000220
        /*0234*/ 	.short	0x0100
        /*0236*/ 	.byte	0x08
	.zero		1


	//   ....[26]....
        /*0238*/ 	.word	0x000003f0
        /*023c*/ 	.word	0x000000ff
        /*0240*/ 	.word	0x00000068
        /*0244*/ 	.short	0x0100
        /*0246*/ 	.byte	0x08
	.zero		1


	//   ....[27]....
        /*0248*/ 	.word	0x00000400
        /*024c*/ 	.word	0x000000ff
        /*0250*/ 	.word	0x00000228
        /*0254*/ 	.short	0x0100
        /*0256*/ 	.byte	0x08
	.zero		1


	//   ....[28]....
        /*0258*/ 	.word	0x00000410
        /*025c*/ 	.word	0x000000ff
        /*0260*/ 	.word	0x00000070
        /*0264*/ 	.short	0x0100
        /*0266*/ 	.byte	0x08
	.zero		1


	//   ....[29]....
        /*0268*/ 	.word	0x00000420
        /*026c*/ 	.word	0x000000ff
        /*0270*/ 	.word	0x00000230
        /*0274*/ 	.short	0x0100
        /*0276*/ 	.byte	0x08
	.zero		1


	//   ....[30]....
        /*0278*/ 	.word	0x00000430
        /*027c*/ 	.word	0x000000ff
        /*0280*/ 	.word	0x00000078
        /*0284*/ 	.short	0x0100
        /*0286*/ 	.byte	0x08
	.zero		1


	//   ....[31]....
        /*0288*/ 	.word	0x00000440
        /*028c*/ 	.word	0x000000ff
        /*0290*/ 	.word	0x00000238
        /*0294*/ 	.short	0x0100
        /*0296*/ 	.byte	0x08
	.zero		1


	//   ....[32]....
        /*0298*/ 	.word	0x00000450
        /*029c*/ 	.word	0x000000ff
        /*02a0*/ 	.word	0x00000080
        /*02a4*/ 	.short	0x0100
        /*02a6*/ 	.byte	0x08
	.zero		1


	//   ....[33]....
        /*02a8*/ 	.word	0x00000460
        /*02ac*/ 	.word	0x000000ff
        /*02b0*/ 	.word	0x00000240
        /*02b4*/ 	.short	0x0100
        /*02b6*/ 	.byte	0x08
	.zero		1


	//   ....[34]....
        /*02b8*/ 	.word	0x00000470
        /*02bc*/ 	.word	0x000000ff
        /*02c0*/ 	.word	0x00000088
        /*02c4*/ 	.short	0x0100
        /*02c6*/ 	.byte	0x08
	.zero		1


	//   ....[35]....
        /*02c8*/ 	.word	0x00000480
        /*02cc*/ 	.word	0x000000ff
        /*02d0*/ 	.word	0x00000248
        /*02d4*/ 	.short	0x0100
        /*02d6*/ 	.byte	0x08
	.zero		1


	//   ....[36]....
        /*02d8*/ 	.word	0x00000490
        /*02dc*/ 	.word	0x000000ff
        /*02e0*/ 	.word	0x00000090
        /*02e4*/ 	.short	0x0100
        /*02e6*/ 	.byte	0x08
	.zero		1


	//   ....[37]....
        /*02e8*/ 	.word	0x000004a0
        /*02ec*/ 	.word	0x000000ff
        /*02f0*/ 	.word	0x00000250
        /*02f4*/ 	.short	0x0100
        /*02f6*/ 	.byte	0x08
	.zero		1


	//   ....[38]....
        /*02f8*/ 	.word	0x000004b0
        /*02fc*/ 	.word	0x000000ff
        /*0300*/ 	.word	0x00000098
        /*0304*/ 	.short	0x0100
        /*0306*/ 	.byte	0x08
	.zero		1


	//   ....[39]....
        /*0308*/ 	.word	0x000004c0
        /*030c*/ 	.word	0x000000ff
        /*0310*/ 	.word	0x00000258
        /*0314*/ 	.short	0x0100
        /*0316*/ 	.byte	0x08
	.zero		1


	//   ....[40]....
        /*0318*/ 	.word	0x000004d0
        /*031c*/ 	.word	0x000000ff
        /*0320*/ 	.word	0x000000a0
        /*0324*/ 	.short	0x0100
        /*0326*/ 	.byte	0x08
	.zero		1


	//   ....[41]....
        /*0328*/ 	.word	0x000004e0
        /*032c*/ 	.word	0x000000ff
        /*0330*/ 	.word	0x00000260
        /*0334*/ 	.short	0x0100
        /*0336*/ 	.byte	0x08
	.zero		1


	//   ....[42]....
        /*0338*/ 	.word	0x000004f0
        /*033c*/ 	.word	0x000000ff
        /*0340*/ 	.word	0x000000a8
        /*0344*/ 	.short	0x0100
        /*0346*/ 	.byte	0x08
	.zero		1


	//   ....[43]....
        /*0348*/ 	.word	0x00000500
        /*034c*/ 	.word	0x000000ff
        /*0350*/ 	.word	0x00000268
        /*0354*/ 	.short	0x0100
        /*0356*/ 	.byte	0x08
	.zero		1


	//   ....[44]....
        /*0358*/ 	.word	0x00000510
        /*035c*/ 	.word	0x000000ff
        /*0360*/ 	.word	0x000000b0
        /*0364*/ 	.short	0x0100
        /*0366*/ 	.byte	0x08
	.zero		1


	//   ....[45]....
        /*0368*/ 	.word	0x00000520
        /*036c*/ 	.word	0x000000ff
        /*0370*/ 	.word	0x00000270
        /*0374*/ 	.short	0x0100
        /*0376*/ 	.byte	0x08
	.zero		1


	//   ....[46]....
        /*0378*/ 	.word	0x00000530
        /*037c*/ 	.word	0x000000ff
        /*0380*/ 	.word	0x000000b8
        /*0384*/ 	.short	0x0100
        /*0386*/ 	.byte	0x08
	.zero		1


	//   ....[47]....
        /*0388*/ 	.word	0x00000540
        /*038c*/ 	.word	0x000000ff
        /*0390*/ 	.word	0x00000278
        /*0394*/ 	.short	0x0100
        /*0396*/ 	.byte	0x08
	.zero		1


	//   ....[48]....
        /*0398*/ 	.word	0x00000550
        /*039c*/ 	.word	0x000000ff
        /*03a0*/ 	.word	0x000000c0
        /*03a4*/ 	.short	0x0100
        /*03a6*/ 	.byte	0x08
	.zero		1


	//   ....[49]....
        /*03a8*/ 	.word	0x00000560
        /*03ac*/ 	.word	0x000000ff
        /*03b0*/ 	.word	0x00000280
        /*03b4*/ 	.short	0x0100
        /*03b6*/ 	.byte	0x08
	.zero		1


	//   ....[50]....
        /*03b8*/ 	.word	0x00000570
        /*03bc*/ 	.word	0x000000ff
        /*03c0*/ 	.word	0x000000c8
        /*03c4*/ 	.short	0x0100
        /*03c6*/ 	.byte	0x08
	.zero		1


	//   ....[51]....
        /*03c8*/ 	.word	0x00000580
        /*03cc*/ 	.word	0x000000ff
        /*03d0*/ 	.word	0x00000288
        /*03d4*/ 	.short	0x0100
        /*03d6*/ 	.byte	0x08
	.zero		1


	//   ....[52]....
        /*03d8*/ 	.word	0x00000590
        /*03dc*/ 	.word	0x000000ff
        /*03e0*/ 	.word	0x000000d0
        /*03e4*/ 	.short	0x0100
        /*03e6*/ 	.byte	0x08
	.zero		1


	//   ....[53]....
        /*03e8*/ 	.word	0x000005a0
        /*03ec*/ 	.word	0x000000ff
        /*03f0*/ 	.word	0x00000290
        /*03f4*/ 	.short	0x0100
        /*03f6*/ 	.byte	0x08
	.zero		1


	//   ....[54]....
        /*03f8*/ 	.word	0x000005b0
        /*03fc*/ 	.word	0x000000ff
        /*0400*/ 	.word	0x000000d8
        /*0404*/ 	.short	0x0100
        /*0406*/ 	.byte	0x08
	.zero		1


	//   ....[55]....
        /*0408*/ 	.word	0x000005c0
        /*040c*/ 	.word	0x000000ff
        /*0410*/ 	.word	0x00000298
        /*0414*/ 	.short	0x0100
        /*0416*/ 	.byte	0x08
	.zero		1


	//   ....[56]....
        /*0418*/ 	.word	0x000005d0
        /*041c*/ 	.word	0x000000ff
        /*0420*/ 	.word	0x000000e0
        /*0424*/ 	.short	0x0100
        /*0426*/ 	.byte	0x08
	.zero		1


	//   ....[57]....
        /*0428*/ 	.word	0x000005e0
        /*042c*/ 	.word	0x000000ff
        /*0430*/ 	.word	0x000002a0
        /*0434*/ 	.short	0x0100
        /*0436*/ 	.byte	0x08
	.zero		1


	//   ....[58]....
        /*0438*/ 	.word	0x000005f0
        /*043c*/ 	.word	0x000000ff
        /*0440*/ 	.word	0x000000e8
        /*0444*/ 	.short	0x0100
        /*0446*/ 	.byte	0x08
	.zero		1


	//   ....[59]....
        /*0448*/ 	.word	0x00000600
        /*044c*/ 	.word	0x000000ff
        /*0450*/ 	.word	0x000002a8
        /*0454*/ 	.short	0x0100
        /*0456*/ 	.byte	0x08
	.zero		1


	//   ....[60]....
        /*0458*/ 	.word	0x00000610
        /*045c*/ 	.word	0x000000ff
        /*0460*/ 	.word	0x000000f0
        /*0464*/ 	.short	0x0100
        /*0466*/ 	.byte	0x08
	.zero		1


	//   ....[61]....
        /*0468*/ 	.word	0x00000620
        /*046c*/ 	.word	0x000000ff
        /*0470*/ 	.word	0x000002b0
        /*0474*/ 	.short	0x0100
        /*0476*/ 	.byte	0x08
	.zero		1


	//   ....[62]....
        /*0478*/ 	.word	0x00000630
        /*047c*/ 	.word	0x000000ff
        /*0480*/ 	.word	0x000000f8
        /*0484*/ 	.short	0x0100
        /*0486*/ 	.byte	0x08
	.zero		1


	//   ....[63]....
        /*0488*/ 	.word	0x00000640
        /*048c*/ 	.word	0x000000ff
        /*0490*/ 	.word	0x000002b8
        /*0494*/ 	.short	0x0100
        /*0496*/ 	.byte	0x08
	.zero		1


	//   ....[64]....
        /*0498*/ 	.word	0x00000650
        /*049c*/ 	.word	0x000000ff
        /*04a0*/ 	.word	0x00000100
        /*04a4*/ 	.short	0x0100
        /*04a6*/ 	.byte	0x08
	.zero		1


	//   ....[65]....
        /*04a8*/ 	.word	0x00000660
        /*04ac*/ 	.word	0x000000ff
        /*04b0*/ 	.word	0x000002c0
        /*04b4*/ 	.short	0x0100
        /*04b6*/ 	.byte	0x08
	.zero		1


	//   ....[66]....
        /*04b8*/ 	.word	0x00000670
        /*04bc*/ 	.word	0x000000ff
        /*04c0*/ 	.word	0x00000108
        /*04c4*/ 	.short	0x0100
        /*04c6*/ 	.byte	0x08
	.zero		1


	//   ....[67]....
        /*04c8*/ 	.word	0x00000680
        /*04cc*/ 	.word	0x000000ff
        /*04d0*/ 	.word	0x000002c8
        /*04d4*/ 	.short	0x0100
        /*04d6*/ 	.byte	0x08
	.zero		1


	//   ....[68]....
        /*04d8*/ 	.word	0x00000690
        /*04dc*/ 	.word	0x000000ff
        /*04e0*/ 	.word	0x00000110
        /*04e4*/ 	.short	0x0100
        /*04e6*/ 	.byte	0x08
	.zero		1


	//   ....[69]....
        /*04e8*/ 	.word	0x000006a0
        /*04ec*/ 	.word	0x000000ff
        /*04f0*/ 	.word	0x000002d0
        /*04f4*/ 	.short	0x0100
        /*04f6*/ 	.byte	0x08
	.zero		1


	//   ....[70]....
        /*04f8*/ 	.word	0x000006b0
        /*04fc*/ 	.word	0x000000ff
        /*0500*/ 	.word	0x00000118
        /*0504*/ 	.short	0x0100
        /*0506*/ 	.byte	0x08
	.zero		1


	//   ....[71]....
        /*0508*/ 	.word	0x000006c0
        /*050c*/ 	.word	0x000000ff
        /*0510*/ 	.word	0x000002d8
        /*0514*/ 	.short	0x0100
        /*0516*/ 	.byte	0x08
	.zero		1


	//   ....[72]....
        /*0518*/ 	.word	0x000006d0
        /*051c*/ 	.word	0x000000ff
        /*0520*/ 	.word	0x00000120
        /*0524*/ 	.short	0x0100
        /*0526*/ 	.byte	0x08
	.zero		1


	//   ....[73]....
        /*0528*/ 	.word	0x000006e0
        /*052c*/ 	.word	0x000000ff
        /*0530*/ 	.word	0x000002e0
        /*0534*/ 	.short	0x0100
        /*0536*/ 	.byte	0x08
	.zero		1


	//   ....[74]....
        /*0538*/ 	.word	0x000006f0
        /*053c*/ 	.word	0x000000ff
        /*0540*/ 	.word	0x00000128
        /*0544*/ 	.short	0x0100
        /*0546*/ 	.byte	0x08
	.zero		1


	//   ....[75]....
        /*0548*/ 	.word	0x00000700
        /*054c*/ 	.word	0x000000ff
        /*0550*/ 	.word	0x000002e8
        /*0554*/ 	.short	0x0100
        /*0556*/ 	.byte	0x08
	.zero		1


	//   ....[76]....
        /*0558*/ 	.word	0x00000710
        /*055c*/ 	.word	0x000000ff
        /*0560*/ 	.word	0x00000130
        /*0564*/ 	.short	0x0100
        /*0566*/ 	.byte	0x08
	.zero		1


	//   ....[77]....
        /*0568*/ 	.word	0x00000720
        /*056c*/ 	.word	0x000000ff
        /*0570*/ 	.word	0x000002f0
        /*0574*/ 	.short	0x0100
        /*0576*/ 	.byte	0x08
	.zero		1


	//   ....[78]....
        /*0578*/ 	.word	0x00000730
        /*057c*/ 	.word	0x000000ff
        /*0580*/ 	.word	0x00000138
        /*0584*/ 	.short	0x0100
        /*0586*/ 	.byte	0x08
	.zero		1


	//   ....[79]....
        /*0588*/ 	.word	0x00000740
        /*058c*/ 	.word	0x000000ff
        /*0590*/ 	.word	0x000002f8
        /*0594*/ 	.short	0x0100
        /*0596*/ 	.byte	0x08
	.zero		1


	//   ....[80]....
        /*0598*/ 	.word	0x00000750
        /*059c*/ 	.word	0x000000ff
        /*05a0*/ 	.word	0x00000140
        /*05a4*/ 	.short	0x0100
        /*05a6*/ 	.byte	0x08
	.zero		1


	//   ....[81]....
        /*05a8*/ 	.word	0x00000760
        /*05ac*/ 	.word	0x000000ff
        /*05b0*/ 	.word	0x00000300
        /*05b4*/ 	.short	0x0100
        /*05b6*/ 	.byte	0x08
	.zero		1


	//   ....[82]....
        /*05b8*/ 	.word	0x00000770
        /*05bc*/ 	.word	0x000000ff
        /*05c0*/ 	.word	0x00000148
        /*05c4*/ 	.short	0x0100
        /*05c6*/ 	.byte	0x08
	.zero		1


	//   ....[83]....
        /*05c8*/ 	.word	0x00000780
        /*05cc*/ 	.word	0x000000ff
        /*05d0*/ 	.word	0x00000308
        /*05d4*/ 	.short	0x0100
        /*05d6*/ 	.byte	0x08
	.zero		1


	//   ....[84]....
        /*05d8*/ 	.word	0x00000790
        /*05dc*/ 	.word	0x000000ff
        /*05e0*/ 	.word	0x00000150
        /*05e4*/ 	.short	0x0100
        /*05e6*/ 	.byte	0x08
	.zero		1


	//   ....[85]....
        /*05e8*/ 	.word	0x000007a0
        /*05ec*/ 	.word	0x000000ff
        /*05f0*/ 	.word	0x00000310
        /*05f4*/ 	.short	0x0100
        /*05f6*/ 	.byte	0x08
	.zero		1


	//   ....[86]....
        /*05f8*/ 	.word	0x000007b0
        /*05fc*/ 	.word	0x000000ff
        /*0600*/ 	.word	0x00000158
        /*0604*/ 	.short	0x0100
        /*0606*/ 	.byte	0x08
	.zero		1


	//   ....[87]....
        /*0608*/ 	.word	0x000007c0
        /*060c*/ 	.word	0x000000ff
        /*0610*/ 	.word	0x00000318
        /*0614*/ 	.short	0x0100
        /*0616*/ 	.byte	0x08
	.zero		1


	//   ....[88]....
        /*0618*/ 	.word	0x000007d0
        /*061c*/ 	.word	0x000000ff
        /*0620*/ 	.word	0x00000160
        /*0624*/ 	.short	0x0100
        /*0626*/ 	.byte	0x08
	.zero		1


	//   ....[89]....
        /*0628*/ 	.word	0x000007e0
        /*062c*/ 	.word	0x000000ff
        /*0630*/ 	.word	0x00000320
        /*0634*/ 	.short	0x0100
        /*0636*/ 	.byte	0x08
	.zero		1


	//   ....[90]....
        /*0638*/ 	.word	0x000007f0
        /*063c*/ 	.word	0x000000ff
        /*0640*/ 	.word	0x00000168
        /*0644*/ 	.short	0x0100
        /*0646*/ 	.byte	0x08
	.zero		1


	//   ....[91]....
        /*0648*/ 	.word	0x00000800
        /*064c*/ 	.word	0x000000ff
        /*0650*/ 	.word	0x00000328
        /*0654*/ 	.short	0x0100
        /*0656*/ 	.byte	0x08
	.zero		1


	//   ....[92]....
        /*0658*/ 	.word	0x00000810
        /*065c*/ 	.word	0x000000ff
        /*0660*/ 	.word	0x00000170
        /*0664*/ 	.short	0x0100
        /*0666*/ 	.byte	0x08
	.zero		1


	//   ....[93]....
        /*0668*/ 	.word	0x00000820
        /*066c*/ 	.word	0x000000ff
        /*0670*/ 	.word	0x00000330
        /*0674*/ 	.short	0x0100
        /*0676*/ 	.byte	0x08
	.zero		1


	//   ....[94]....
        /*0678*/ 	.word	0x00000830
        /*067c*/ 	.word	0x000000ff
        /*0680*/ 	.word	0x00000178
        /*0684*/ 	.short	0x0100
        /*0686*/ 	.byte	0x08
	.zero		1


	//   ....[95]....
        /*0688*/ 	.word	0x00000840
        /*068c*/ 	.word	0x000000ff
        /*0690*/ 	.word	0x00000338
        /*0694*/ 	.short	0x0100
        /*0696*/ 	.byte	0x08
	.zero		1


	//   ....[96]....
        /*0698*/ 	.word	0x00000850
        /*069c*/ 	.word	0x000000ff
        /*06a0*/ 	.word	0x00000180
        /*06a4*/ 	.short	0x0100
        /*06a6*/ 	.byte	0x08
	.zero		1


	//   ....[97]....
        /*06a8*/ 	.word	0x00000860
        /*06ac*/ 	.word	0x000000ff
        /*06b0*/ 	.word	0x00000340
        /*06b4*/ 	.short	0x0100
        /*06b6*/ 	.byte	0x08
	.zero		1


	//   ....[98]....
        /*06b8*/ 	.word	0x00000870
        /*06bc*/ 	.word	0x000000ff
        /*06c0*/ 	.word	0x00000188
        /*06c4*/ 	.short	0x0100
        /*06c6*/ 	.byte	0x08
	.zero		1


	//   ....[99]....
        /*06c8*/ 	.word	0x00000880
        /*06cc*/ 	.word	0x000000ff
        /*06d0*/ 	.word	0x00000348
        /*06d4*/ 	.short	0x0100
        /*06d6*/ 	.byte	0x08
	.zero		1


	//   ....[100]....
        /*06d8*/ 	.word	0x00000890
        /*06dc*/ 	.word	0x000000ff
        /*06e0*/ 	.word	0x00000190
        /*06e4*/ 	.short	0x0100
        /*06e6*/ 	.byte	0x08
	.zero		1


	//   ....[101]....
        /*06e8*/ 	.word	0x000008a0
        /*06ec*/ 	.word	0x000000ff
        /*06f0*/ 	.word	0x00000350
        /*06f4*/ 	.short	0x0100
        /*06f6*/ 	.byte	0x08
	.zero		1


	//   ....[102]....
        /*06f8*/ 	.word	0x000008b0
        /*06fc*/ 	.word	0x000000ff
        /*0700*/ 	.word	0x00000198
        /*0704*/ 	.short	0x0100
        /*0706*/ 	.byte	0x08
	.zero		1


	//   ....[103]....
        /*0708*/ 	.word	0x000008c0
        /*070c*/ 	.word	0x000000ff
        /*0710*/ 	.word	0x00000358
        /*0714*/ 	.short	0x0100
        /*0716*/ 	.byte	0x08
	.zero		1


	//   ....[104]....
        /*0718*/ 	.word	0x000008d0
        /*071c*/ 	.word	0x000000ff
        /*0720*/ 	.word	0x000001a0
        /*0724*/ 	.short	0x0100
        /*0726*/ 	.byte	0x08
	.zero		1


	//   ....[105]....
        /*0728*/ 	.word	0x000008e0
        /*072c*/ 	.word	0x000000ff
        /*0730*/ 	.word	0x00000360
        /*0734*/ 	.short	0x0100
        /*0736*/ 	.byte	0x08
	.zero		1


	//   ....[106]....
        /*0738*/ 	.word	0x000008f0
        /*073c*/ 	.word	0x000000ff
        /*0740*/ 	.word	0x000001a8
        /*0744*/ 	.short	0x0100
        /*0746*/ 	.byte	0x08
	.zero		1


	//   ....[107]....
        /*0748*/ 	.word	0x00000900
        /*074c*/ 	.word	0x000000ff
        /*0750*/ 	.word	0x00000368
        /*0754*/ 	.short	0x0100
        /*0756*/ 	.byte	0x08
	.zero		1


	//   ....[108]....
        /*0758*/ 	.word	0x00000910
        /*075c*/ 	.word	0x000000ff
        /*0760*/ 	.word	0x000001b0
        /*0764*/ 	.short	0x0100
        /*0766*/ 	.byte	0x08
	.zero		1


	//   ....[109]....
        /*0768*/ 	.word	0x00000920
        /*076c*/ 	.word	0x000000ff
        /*0770*/ 	.word	0x00000370
        /*0774*/ 	.short	0x0100
        /*0776*/ 	.byte	0x08
	.zero		1


	//   ....[110]....
        /*0778*/ 	.word	0x00000930
        /*077c*/ 	.word	0x000000ff
        /*0780*/ 	.word	0x000001b8
        /*0784*/ 	.short	0x0100
        /*0786*/ 	.byte	0x08
	.zero		1


	//   ....[111]....
        /*0788*/ 	.word	0x00000940
        /*078c*/ 	.word	0x000000ff
        /*0790*/ 	.word	0x00000378
        /*0794*/ 	.short	0x0100
        /*0796*/ 	.byte	0x08
	.zero		1


	//   ....[112]....
        /*0798*/ 	.word	0x00000e70
        /*079c*/ 	.word	0x000000ff
        /*07a0*/ 	.word	0x000003b0
        /*07a4*/ 	.short	0x0100
        /*07a6*/ 	.byte	0x08
	.zero		1


	//   ....[113]....
        /*07a8*/ 	.word	0x00000f10
        /*07ac*/ 	.word	0x000000ff
        /*07b0*/ 	.word	0x000003b8
        /*07b4*/ 	.short	0x0100
        /*07b6*/ 	.byte	0x08
	.zero		1


	//   ....[114]....
        /*07b8*/ 	.word	0x00000f80
        /*07bc*/ 	.word	0x000000ff
        /*07c0*/ 	.word	0x00000390
        /*07c4*/ 	.short	0x0100
        /*07c6*/ 	.byte	0x09
	.zero		1


	//   ....[115]....
        /*07c8*/ 	.word	0x00000f90
        /*07cc*/ 	.word	0x000000ff
        /*07d0*/ 	.word	0x00000398
        /*07d4*/ 	.short	0x0100
        /*07d6*/ 	.byte	0x09
	.zero		1


	//   ....[116]....
        /*07d8*/ 	.word	0x00000fa0
        /*07dc*/ 	.word	0x000000ff
        /*07e0*/ 	.word	0x000003a0
        /*07e4*/ 	.short	0x0100
        /*07e6*/ 	.byte	0x09
	.zero		1


	//   ....[117]....
        /*07e8*/ 	.word	0x00000fb0
        /*07ec*/ 	.word	0x000000ff
        /*07f0*/ 	.word	0x000003a8
        /*07f4*/ 	.short	0x0100
        /*07f6*/ 	.byte	0x09
	.zero		1


	//   ....[118]....
        /*07f8*/ 	.word	0x00001d90
        /*07fc*/ 	.word	0x000000ff
        /*0800*/ 	.word	0xfffffff8
        /*0804*/ 	.short	0x010a
        /*0806*/ 	.byte	0x0f
	.zero		1


	//   ....[119]....
        /*0808*/ 	.word	0x00002060
        /*080c*/ 	.word	0x000000ff
        /*0810*/ 	.word	0x00000000
        /*0814*/ 	.short	0x010a
        /*0816*/ 	.byte	0x06
	.zero		1


	//   ....[120]....
        /*0818*/ 	.word	0x000020a0
        /*081c*/ 	.word	0x000000ff
        /*0820*/ 	.word	0x00000000
        /*0824*/ 	.short	0x010a
        /*0826*/ 	.byte	0x06
	.zero		1


	//   ....[121]....
        /*0828*/ 	.word	0x000025c0
        /*082c*/ 	.word	0x000000ff
        /*0830*/ 	.word	0x00000000
        /*0834*/ 	.short	0x010a
        /*0836*/ 	.byte	0x09
	.zero		1


	//   ....[122]....
        /*0838*/ 	.word	0x00002600
        /*083c*/ 	.word	0x000000ff
        /*0840*/ 	.word	0x00000000
        /*0844*/ 	.short	0x010a
        /*0846*/ 	.byte	0x09
	.zero		1


	//   ....[123]....
        /*0848*/ 	.word	0x00002990
        /*084c*/ 	.word	0x00000013
        /*0850*/ 	.word	0x00000000
        /*0854*/ 	.short	0x0101
        /*0856*/ 	.byte	0x3f
	.zero		1


	//   ....[124]....
        /*0858*/ 	.word	0x00002d10
        /*085c*/ 	.word	0x00000011
        /*0860*/ 	.word	0x00000000
        /*0864*/ 	.short	0x0101
        /*0866*/ 	.byte	0x17
	.zero		1


	//   ....[125]....
        /*0868*/ 	.word	0x00002e20
        /*086c*/ 	.word	0x00000011
        /*0870*/ 	.word	0x00000000
        /*0874*/ 	.short	0x0101
        /*0876*/ 	.byte	0x3f
	.zero		1


	//   ....[126]....
        /*0878*/ 	.word	0x00002ee0
        /*087c*/ 	.word	0x000000ff
        /*0880*/ 	.word	0x00000008
        /*0884*/ 	.short	0x010a
        /*0886*/ 	.byte	0x0f
	.zero		1


	//   ....[127]....
        /*0888*/ 	.word	0x00005740
        /*088c*/ 	.word	0x00000004
        /*0890*/ 	.word	0x00000000
        /*0894*/ 	.short	0x0101
        /*0896*/ 	.byte	0x17
	.zero		1


	//   ....[128]....
        /*0898*/ 	.word	0x00006130
        /*089c*/ 	.word	0x00000013
        /*08a0*/ 	.word	0x000001c0
        /*08a4*/ 	.short	0x010a
        /*08a6*/ 	.byte	0x3f
	.zero		1


	//   ....[129]....
        /*08a8*/ 	.word	0x00006510
        /*08ac*/ 	.word	0x00000004
        /*08b0*/ 	.word	0x000003b8
        /*08b4*/ 	.short	0x0101
        /*08b6*/ 	.byte	0x3f
	.zero		1


	//   ....[130]....
        /*08b8*/ 	.word	0x00006c40
        /*08bc*/ 	.word	0x00000005
        /*08c0*/ 	.word	0x00000000
        /*08c4*/ 	.short	0x010a
        /*08c6*/ 	.byte	0x3f
	.zero		1


	//   ....[131]....
        /*08c8*/ 	.word	0x00006cc0
        /*08cc*/ 	.word	0x00000007
        /*08d0*/ 	.word	0x00000000
        /*08d4*/ 	.short	0x010a
        /*08d6*/ 	.byte	0x3f
	.zero		1


	//   ....[132]....
        /*08d8*/ 	.word	0x00006d50
        /*08dc*/ 	.word	0x00000006
        /*08e0*/ 	.word	0x00000000
        /*08e4*/ 	.short	0x010a
        /*08e6*/ 	.byte	0x3f
	.zero		1


	//   ....[133]....
        /*08e8*/ 	.word	0x00006de0
        /*08ec*/ 	.word	0x00000007
        /*08f0*/ 	.word	0x00000000
        /*08f4*/ 	.short	0x010a
        /*08f6*/ 	.byte	0x3f
	.zero		1


	//   ....[134]....
        /*08f8*/ 	.word	0x00006e70
        /*08fc*/ 	.word	0x00000006
        /*0900*/ 	.word	0x00000000
        /*0904*/ 	.short	0x010a
        /*0906*/ 	.byte	0x3f
	.zero		1


	//   ....[135]....
        /*0908*/ 	.word	0x00006f00
        /*090c*/ 	.word	0x00000007
        /*0910*/ 	.word	0x00000000
        /*0914*/ 	.short	0x010a
        /*0916*/ 	.byte	0x3f
	.zero		1


	//   ....[136]....
        /*0918*/ 	.word	0x00006f90
        /*091c*/ 	.word	0x00000006
        /*0920*/ 	.word	0x00000000
        /*0924*/ 	.short	0x010a
        /*0926*/ 	.byte	0x3f
	.zero		1


	//   ....[137]....
        /*0928*/ 	.word	0x00007020
        /*092c*/ 	.word	0x00000007
        /*0930*/ 	.word	0x00000000
        /*0934*/ 	.short	0x010a
        /*0936*/ 	.byte	0x3f
	.zero		1


	//   ....[138]....
        /*0938*/ 	.word	0x000070b0
        /*093c*/ 	.word	0x00000006
        /*0940*/ 	.word	0x00000000
        /*0944*/ 	.short	0x010a
        /*0946*/ 	.byte	0x3f
	.zero		1


	//   ....[139]....
        /*0948*/ 	.word	0x00007140
        /*094c*/ 	.word	0x00000007
        /*0950*/ 	.word	0x00000000
        /*0954*/ 	.short	0x010a
        /*0956*/ 	.byte	0x3f
	.zero		1


	//   ....[140]....
        /*0958*/ 	.word	0x000071d0
        /*095c*/ 	.word	0x00000006
        /*0960*/ 	.word	0x00000000
        /*0964*/ 	.short	0x010a
        /*0966*/ 	.byte	0x3f
	.zero		1


	//   ....[141]....
        /*0968*/ 	.word	0x00007260
        /*096c*/ 	.word	0x00000007
        /*0970*/ 	.word	0x00000000
        /*0974*/ 	.short	0x010a
        /*0976*/ 	.byte	0x3f
	.zero		1


	//   ....[142]....
        /*0978*/ 	.word	0x000072f0
        /*097c*/ 	.word	0x00000006
        /*0980*/ 	.word	0x00000000
        /*0984*/ 	.short	0x010a
        /*0986*/ 	.byte	0x3f
	.zero		1


	//   ....[143]....
        /*0988*/ 	.word	0x00007380
        /*098c*/ 	.word	0x00000007
        /*0990*/ 	.word	0x00000000
        /*0994*/ 	.short	0x010a
        /*0996*/ 	.byte	0x3f
	.zero		1


	//   ....[144]....
        /*0998*/ 	.word	0x00007410
        /*099c*/ 	.word	0x00000006
        /*09a0*/ 	.word	0x00000000
        /*09a4*/ 	.short	0x010a
        /*09a6*/ 	.byte	0x3f
	.zero		1


	//   ....[145]....
        /*09a8*/ 	.word	0x000074a0
        /*09ac*/ 	.word	0x00000007
        /*09b0*/ 	.word	0x00000000
        /*09b4*/ 	.short	0x010a
        /*09b6*/ 	.byte	0x3f
	.zero		1


	//   ....[146]....
        /*09b8*/ 	.word	0x00007530
        /*09bc*/ 	.word	0x00000006
        /*09c0*/ 	.word	0x00000000
        /*09c4*/ 	.short	0x010a
        /*09c6*/ 	.byte	0x3f
	.zero		1


	//   ....[147]....
        /*09c8*/ 	.word	0x000075c0
        /*09cc*/ 	.word	0x00000007
        /*09d0*/ 	.word	0x00000000
        /*09d4*/ 	.short	0x010a
        /*09d6*/ 	.byte	0x3f
	.zero		1


	//   ....[148]....
        /*09d8*/ 	.word	0x00007650
        /*09dc*/ 	.word	0x00000006
        /*09e0*/ 	.word	0x00000000
        /*09e4*/ 	.short	0x010a
        /*09e6*/ 	.byte	0x3f
	.zero		1


	//   ....[149]....
        /*09e8*/ 	.word	0x000076e0
        /*09ec*/ 	.word	0x00000007
        /*09f0*/ 	.word	0x00000000
        /*09f4*/ 	.short	0x010a
        /*09f6*/ 	.byte	0x3f
	.zero		1


	//   ....[150]....
        /*09f8*/ 	.word	0x00007770
        /*09fc*/ 	.word	0x00000006
        /*0a00*/ 	.word	0x00000000
        /*0a04*/ 	.short	0x010a
        /*0a06*/ 	.byte	0x3f
	.zero		1


	//   ....[151]....
        /*0a08*/ 	.word	0x00007800
        /*0a0c*/ 	.word	0x00000007
        /*0a10*/ 	.word	0x00000000
        /*0a14*/ 	.short	0x010a
        /*0a16*/ 	.byte	0x3f
	.zero		1


	//   ....[152]....
        /*0a18*/ 	.word	0x00007890
        /*0a1c*/ 	.word	0x00000006
        /*0a20*/ 	.word	0x00000000
        /*0a24*/ 	.short	0x010a
        /*0a26*/ 	.byte	0x3f
	.zero		1


	//   ....[153]....
        /*0a28*/ 	.word	0x00007920
        /*0a2c*/ 	.word	0x00000007
        /*0a30*/ 	.word	0x00000000
        /*0a34*/ 	.short	0x010a
        /*0a36*/ 	.byte	0x3f
	.zero		1


	//   ....[154]....
        /*0a38*/ 	.word	0x000079b0
        /*0a3c*/ 	.word	0x00000006
        /*0a40*/ 	.word	0x00000000
        /*0a44*/ 	.short	0x010a
        /*0a46*/ 	.byte	0x3f
	.zero		1


	//   ....[155]....
        /*0a48*/ 	.word	0x00007a40
        /*0a4c*/ 	.word	0x00000007
        /*0a50*/ 	.word	0x00000000
        /*0a54*/ 	.short	0x010a
        /*0a56*/ 	.byte	0x3f
	.zero		1


	//   ....[156]....
        /*0a58*/ 	.word	0x00007ad0
        /*0a5c*/ 	.word	0x00000006
        /*0a60*/ 	.word	0x00000000
        /*0a64*/ 	.short	0x010a
        /*0a66*/ 	.byte	0x3f
	.zero		1


	//   ....[157]....
        /*0a68*/ 	.word	0x00007b60
        /*0a6c*/ 	.word	0x00000007
        /*0a70*/ 	.word	0x00000000
        /*0a74*/ 	.short	0x010a
        /*0a76*/ 	.byte	0x3f
	.zero		1


	//   ....[158]....
        /*0a78*/ 	.word	0x00007bf0
        /*0a7c*/ 	.word	0x00000006
        /*0a80*/ 	.word	0x00000000
        /*0a84*/ 	.short	0x010a
        /*0a86*/ 	.byte	0x3f
	.zero		1


	//   ....[159]....
        /*0a88*/ 	.word	0x00007c80
        /*0a8c*/ 	.word	0x00000007
        /*0a90*/ 	.word	0x00000000
        /*0a94*/ 	.short	0x010a
        /*0a96*/ 	.byte	0x3f
	.zero		1


	//   ....[160]....
        /*0a98*/ 	.word	0x00007d10
        /*0a9c*/ 	.word	0x00000006
        /*0aa0*/ 	.word	0x00000000
        /*0aa4*/ 	.short	0x010a
        /*0aa6*/ 	.byte	0x3f
	.zero		1


	//   ....[161]....
        /*0aa8*/ 	.word	0x00007da0
        /*0aac*/ 	.word	0x00000007
        /*0ab0*/ 	.word	0x00000000
        /*0ab4*/ 	.short	0x010a
        /*0ab6*/ 	.byte	0x3f
	.zero		1


	//   ....[162]....
        /*0ab8*/ 	.word	0x00007e30
        /*0abc*/ 	.word	0x00000006
        /*0ac0*/ 	.word	0x00000000
        /*0ac4*/ 	.short	0x010a
        /*0ac6*/ 	.byte	0x3f
	.zero		1


	//   ....[163]....
        /*0ac8*/ 	.word	0x00007ec0
        /*0acc*/ 	.word	0x00000007
        /*0ad0*/ 	.word	0x00000000
        /*0ad4*/ 	.short	0x010a
        /*0ad6*/ 	.byte	0x3f
	.zero		1


	//   ....[164]....
        /*0ad8*/ 	.word	0x00007f50
        /*0adc*/ 	.word	0x00000006
        /*0ae0*/ 	.word	0x00000000
        /*0ae4*/ 	.short	0x010a
        /*0ae6*/ 	.byte	0x3f
	.zero		1


	//   ....[165]....
        /*0ae8*/ 	.word	0x00007fe0
        /*0aec*/ 	.word	0x00000007
        /*0af0*/ 	.word	0x00000000
        /*0af4*/ 	.short	0x010a
        /*0af6*/ 	.byte	0x3f
	.zero		1


	//   ....[166]....
        /*0af8*/ 	.word	0x00008070
        /*0afc*/ 	.word	0x00000006
        /*0b00*/ 	.word	0x00000000
        /*0b04*/ 	.short	0x010a
        /*0b06*/ 	.byte	0x3f
	.zero		1


	//   ....[167]....
        /*0b08*/ 	.word	0x00008100
        /*0b0c*/ 	.word	0x00000007
        /*0b10*/ 	.word	0x00000000
        /*0b14*/ 	.short	0x010a
        /*0b16*/ 	.byte	0x3f
	.zero		1


	//   ....[168]....
        /*0b18*/ 	.word	0x00008190
        /*0b1c*/ 	.word	0x00000006
        /*0b20*/ 	.word	0x00000000
        /*0b24*/ 	.short	0x010a
        /*0b26*/ 	.byte	0x3f
	.zero		1


	//   ....[169]....
        /*0b28*/ 	.word	0x00008220
        /*0b2c*/ 	.word	0x00000007
        /*0b30*/ 	.word	0x00000000
        /*0b34*/ 	.short	0x010a
        /*0b36*/ 	.byte	0x3f
	.zero		1


	//   ....[170]....
        /*0b38*/ 	.word	0x000082b0
        /*0b3c*/ 	.word	0x00000006
        /*0b40*/ 	.word	0x00000000
        /*0b44*/ 	.short	0x010a
        /*0b46*/ 	.byte	0x3f
	.zero		1


	//   ....[171]....
        /*0b48*/ 	.word	0x00008340
        /*0b4c*/ 	.word	0x00000007
        /*0b50*/ 	.word	0x00000000
        /*0b54*/ 	.short	0x010a
        /*0b56*/ 	.byte	0x3f
	.zero		1


	//   ....[172]....
        /*0b58*/ 	.word	0x000083d0
        /*0b5c*/ 	.word	0x00000006
        /*0b60*/ 	.word	0x00000000
        /*0b64*/ 	.short	0x010a
        /*0b66*/ 	.byte	0x3f
	.zero		1


	//   ....[173]....
        /*0b68*/ 	.word	0x00008460
        /*0b6c*/ 	.word	0x00000007
        /*0b70*/ 	.word	0x00000000
        /*0b74*/ 	.short	0x010a
        /*0b76*/ 	.byte	0x3f
	.zero		1


	//   ....[174]....
        /*0b78*/ 	.word	0x000084f0
        /*0b7c*/ 	.word	0x00000006
        /*0b80*/ 	.word	0x00000000
        /*0b84*/ 	.short	0x010a
        /*0b86*/ 	.byte	0x3f
	.zero		1


	//   ....[175]....
        /*0b88*/ 	.word	0x00008580
        /*0b8c*/ 	.word	0x00000007
        /*0b90*/ 	.word	0x00000000
        /*0b94*/ 	.short	0x010a
        /*0b96*/ 	.byte	0x3f
	.zero		1


	//   ....[176]....
        /*0b98*/ 	.word	0x00008610
        /*0b9c*/ 	.word	0x00000006
        /*0ba0*/ 	.word	0x00000000
        /*0ba4*/ 	.short	0x010a
        /*0ba6*/ 	.byte	0x3f
	.zero		1


	//   ....[177]....
        /*0ba8*/ 	.word	0x000086a0
        /*0bac*/ 	.word	0x00000007
        /*0bb0*/ 	.word	0x00000000
        /*0bb4*/ 	.short	0x010a
        /*0bb6*/ 	.byte	0x3f
	.zero		1


	//   ....[178]....
        /*0bb8*/ 	.word	0x00008730
        /*0bbc*/ 	.word	0x00000006
        /*0bc0*/ 	.word	0x00000000
        /*0bc4*/ 	.short	0x010a
        /*0bc6*/ 	.byte	0x3f
	.zero		1


	//   ....[179]....
        /*0bc8*/ 	.word	0x000087c0
        /*0bcc*/ 	.word	0x00000007
        /*0bd0*/ 	.word	0x00000000
        /*0bd4*/ 	.short	0x010a
        /*0bd6*/ 	.byte	0x3f
	.zero		1


	//   ....[180]....
        /*0bd8*/ 	.word	0x00008850
        /*0bdc*/ 	.word	0x00000006
        /*0be0*/ 	.word	0x00000000
        /*0be4*/ 	.short	0x010a
        /*0be6*/ 	.byte	0x3f
	.zero		1


	//   ....[181]....
        /*0be8*/ 	.word	0x000088e0
        /*0bec*/ 	.word	0x00000007
        /*0bf0*/ 	.word	0x00000000
        /*0bf4*/ 	.short	0x010a
        /*0bf6*/ 	.byte	0x3f
	.zero		1


	//   ....[182]....
        /*0bf8*/ 	.word	0x00008970
        /*0bfc*/ 	.word	0x00000006
        /*0c00*/ 	.word	0x00000000
        /*0c04*/ 	.short	0x010a
        /*0c06*/ 	.byte	0x3f
	.zero		1


	//   ....[183]....
        /*0c08*/ 	.word	0x00008a00
        /*0c0c*/ 	.word	0x00000007
        /*0c10*/ 	.word	0x00000000
        /*0c14*/ 	.short	0x010a
        /*0c16*/ 	.byte	0x3f
	.zero		1


	//   ....[184]....
        /*0c18*/ 	.word	0x00008a90
        /*0c1c*/ 	.word	0x00000006
        /*0c20*/ 	.word	0x00000000
        /*0c24*/ 	.short	0x010a
        /*0c26*/ 	.byte	0x3f
	.zero		1


	//   ....[185]....
        /*0c28*/ 	.word	0x00008b20
        /*0c2c*/ 	.word	0x00000003
        /*0c30*/ 	.word	0x00000000
        /*0c34*/ 	.short	0x010a
        /*0c36*/ 	.byte	0x3f
	.zero		1


	//   ....[186]....
        /*0c38*/ 	.word	0x00008b90
        /*0c3c*/ 	.word	0x00000011
        /*0c40*/ 	.word	0xfffffff8
        /*0c44*/ 	.short	0x010a
        /*0c46*/ 	.byte	0x3f
	.zero		1


	//   ....[187]....
        /*0c48*/ 	.word	0x00008bf0
        /*0c4c*/ 	.word	0x00000011
        /*0c50*/ 	.word	0x00000000
        /*0c54*/ 	.short	0x010a
        /*0c56*/ 	.byte	0x3f
	.zero		1


	//   ....[188]....
        /*0c58*/ 	.word	0x00008c50
        /*0c5c*/ 	.word	0x00000013
        /*0c60*/ 	.word	0x00000000
        /*0c64*/ 	.short	0x010a
        /*0c66*/ 	.byte	0x3f
	.zero		1


	//   ....[189]....
        /*0c68*/ 	.word	0x00008cb0
        /*0c6c*/ 	.word	0x00000011
        /*0c70*/ 	.word	0x00000008
        /*0c74*/ 	.short	0x010a
        /*0c76*/ 	.byte	0x3f
	.zero		1


	//   ....[190]....
        /*0c78*/ 	.word	0x00008d80
        /*0c7c*/ 	.word	0x00000013
        /*0c80*/ 	.word	0x000001c0
        /*0c84*/ 	.short	0x010a
        /*0c86*/ 	.byte	0x3f
	.zero		1


	//   ....[191]....
        /*0c88*/ 	.word	0x00008e60
        /*0c8c*/ 	.word	0x00000005
        /*0c90*/ 	.word	0x00000000
        /*0c94*/ 	.short	0x010a
        /*0c96*/ 	.byte	0x3f
	.zero		1


	//   ....[192]....
        /*0c98*/ 	.word	0x00008eb0
        /*0c9c*/ 	.word	0x00000007
        /*0ca0*/ 	.word	0x00000000
        /*0ca4*/ 	.short	0x010a
        /*0ca6*/ 	.byte	0x3f
	.zero		1


	//   ....[193]....
        /*0ca8*/ 	.word	0x00008f00
        /*0cac*/ 	.word	0x00000006
        /*0cb0*/ 	.word	0x00000000
        /*0cb4*/ 	.short	0x010a
        /*0cb6*/ 	.byte	0x3f
	.zero		1


	//   ....[194]....
        /*0cb8*/ 	.word	0x00008f50
        /*0cbc*/ 	.word	0x00000007
        /*0cc0*/ 	.word	0x00000000
        /*0cc4*/ 	.short	0x010a
        /*0cc6*/ 	.byte	0x3f
	.zero		1


	//   ....[195]....
        /*0cc8*/ 	.word	0x00008fa0
        /*0ccc*/ 	.word	0x00000006
        /*0cd0*/ 	.word	0x00000000
        /*0cd4*/ 	.short	0x010a
        /*0cd6*/ 	.byte	0x3f
	.zero		1


	//   ....[196]....
        /*0cd8*/ 	.word	0x00008ff0
        /*0cdc*/ 	.word	0x00000007
        /*0ce0*/ 	.word	0x00000000
        /*0ce4*/ 	.short	0x010a
        /*0ce6*/ 	.byte	0x3f
	.zero		1


	//   ....[197]....
        /*0ce8*/ 	.word	0x00009040
        /*0cec*/ 	.word	0x00000006
        /*0cf0*/ 	.word	0x00000000
        /*0cf4*/ 	.short	0x010a
        /*0cf6*/ 	.byte	0x3f
	.zero		1


	//   ....[198]....
        /*0cf8*/ 	.word	0x00009090
        /*0cfc*/ 	.word	0x00000007
        /*0d00*/ 	.word	0x00000000
        /*0d04*/ 	.short	0x010a
        /*0d06*/ 	.byte	0x3f
	.zero		1


	//   ....[199]....
        /*0d08*/ 	.word	0x000090e0
        /*0d0c*/ 	.word	0x00000006
        /*0d10*/ 	.word	0x00000000
        /*0d14*/ 	.short	0x010a
        /*0d16*/ 	.byte	0x3f
	.zero		1


	//   ....[200]....
        /*0d18*/ 	.word	0x00009130
        /*0d1c*/ 	.word	0x00000007
        /*0d20*/ 	.word	0x00000000
        /*0d24*/ 	.short	0x010a
        /*0d26*/ 	.byte	0x3f
	.zero		1


	//   ....[201]....
        /*0d28*/ 	.word	0x00009180
        /*0d2c*/ 	.word	0x00000006
        /*0d30*/ 	.word	0x00000000
        /*0d34*/ 	.short	0x010a
        /*0d36*/ 	.byte	0x3f
	.zero		1


	//   ....[202]....
        /*0d38*/ 	.word	0x000091d0
        /*0d3c*/ 	.word	0x00000007
        /*0d40*/ 	.word	0x00000000
        /*0d44*/ 	.short	0x010a
        /*0d46*/ 	.byte	0x3f
	.zero		1


	//   ....[203]....
        /*0d48*/ 	.word	0x00009220
        /*0d4c*/ 	.word	0x00000006
        /*0d50*/ 	.word	0x00000000
        /*0d54*/ 	.short	0x010a
        /*0d56*/ 	.byte	0x3f
	.zero		1


	//   ....[204]....
        /*0d58*/ 	.word	0x00009270
        /*0d5c*/ 	.word	0x00000007
        /*0d60*/ 	.word	0x00000000
        /*0d64*/ 	.short	0x010a
        /*0d66*/ 	.byte	0x3f
	.zero		1


	//   ....[205]....
        /*0d68*/ 	.word	0x000092c0
        /*0d6c*/ 	.word	0x00000006
        /*0d70*/ 	.word	0x00000000
        /*0d74*/ 	.short	0x010a
        /*0d76*/ 	.byte	0x3f
	.zero		1


	//   ....[206]....
        /*0d78*/ 	.word	0x00009310
        /*0d7c*/ 	.word	0x00000007
        /*0d80*/ 	.word	0x00000000
        /*0d84*/ 	.short	0x010a
        /*0d86*/ 	.byte	0x3f
	.zero		1


	//   ....[207]....
        /*0d88*/ 	.word	0x00009360
        /*0d8c*/ 	.word	0x00000006
        /*0d90*/ 	.word	0x00000000
        /*0d94*/ 	.short	0x010a
        /*0d96*/ 	.byte	0x3f
	.zero		1


	//   ....[208]....
        /*0d98*/ 	.word	0x000093b0
        /*0d9c*/ 	.word	0x00000007
        /*0da0*/ 	.word	0x00000000
        /*0da4*/ 	.short	0x010a
        /*0da6*/ 	.byte	0x3f
	.zero		1


	//   ....[209]....
        /*0da8*/ 	.word	0x00009400
        /*0dac*/ 	.word	0x00000006
        /*0db0*/ 	.word	0x00000000
        /*0db4*/ 	.short	0x010a
        /*0db6*/ 	.byte	0x3f
	.zero		1


	//   ....[210]....
        /*0db8*/ 	.word	0x00009450
        /*0dbc*/ 	.word	0x00000007
        /*0dc0*/ 	.word	0x00000000
        /*0dc4*/ 	.short	0x010a
        /*0dc6*/ 	.byte	0x3f
	.zero		1


	//   ....[211]....
        /*0dc8*/ 	.word	0x000094a0
        /*0dcc*/ 	.word	0x00000006
        /*0dd0*/ 	.word	0x00000000
        /*0dd4*/ 	.short	0x010a
        /*0dd6*/ 	.byte	0x3f
	.zero		1


	//   ....[212]....
        /*0dd8*/ 	.word	0x000094f0
        /*0ddc*/ 	.word	0x00000007
        /*0de0*/ 	.word	0x00000000
        /*0de4*/ 	.short	0x010a
        /*0de6*/ 	.byte	0x3f
	.zero		1


	//   ....[213]....
        /*0de8*/ 	.word	0x00009540
        /*0dec*/ 	.word	0x00000006
        /*0df0*/ 	.word	0x00000000
        /*0df4*/ 	.short	0x010a
        /*0df6*/ 	.byte	0x3f
	.zero		1


	//   ....[214]....
        /*0df8*/ 	.word	0x00009590
        /*0dfc*/ 	.word	0x00000007
        /*0e00*/ 	.word	0x00000000
        /*0e04*/ 	.short	0x010a
        /*0e06*/ 	.byte	0x3f
	.zero		1


	//   ....[215]....
        /*0e08*/ 	.word	0x000095e0
        /*0e0c*/ 	.word	0x00000006
        /*0e10*/ 	.word	0x00000000
        /*0e14*/ 	.short	0x010a
        /*0e16*/ 	.byte	0x3f
	.zero		1


	//   ....[216]....
        /*0e18*/ 	.word	0x00009630
        /*0e1c*/ 	.word	0x00000007
        /*0e20*/ 	.word	0x00000000
        /*0e24*/ 	.short	0x010a
        /*0e26*/ 	.byte	0x3f
	.zero		1


	//   ....[217]....
        /*0e28*/ 	.word	0x00009680
        /*0e2c*/ 	.word	0x00000006
        /*0e30*/ 	.word	0x00000000
        /*0e34*/ 	.short	0x010a
        /*0e36*/ 	.byte	0x3f
	.zero		1


	//   ....[218]....
        /*0e38*/ 	.word	0x000096d0
        /*0e3c*/ 	.word	0x00000007
        /*0e40*/ 	.word	0x00000000
        /*0e44*/ 	.short	0x010a
        /*0e46*/ 	.byte	0x3f
	.zero		1


	//   ....[219]....
        /*0e48*/ 	.word	0x00009720
        /*0e4c*/ 	.word	0x00000006
        /*0e50*/ 	.word	0x00000000
        /*0e54*/ 	.short	0x010a
        /*0e56*/ 	.byte	0x3f
	.zero		1


	//   ....[220]....
        /*0e58*/ 	.word	0x00009770
        /*0e5c*/ 	.word	0x00000007
        /*0e60*/ 	.word	0x00000000
        /*0e64*/ 	.short	0x010a
        /*0e66*/ 	.byte	0x3f
	.zero		1


	//   ....[221]....
        /*0e68*/ 	.word	0x000097c0
        /*0e6c*/ 	.word	0x00000006
        /*0e70*/ 	.word	0x00000000
        /*0e74*/ 	.short	0x010a
        /*0e76*/ 	.byte	0x3f
	.zero		1


	//   ....[222]....
        /*0e78*/ 	.word	0x00009810
        /*0e7c*/ 	.word	0x00000007
        /*0e80*/ 	.word	0x00000000
        /*0e84*/ 	.short	0x010a
        /*0e86*/ 	.byte	0x3f
	.zero		1


	//   ....[223]....
        /*0e88*/ 	.word	0x00009860
        /*0e8c*/ 	.word	0x00000006
        /*0e90*/ 	.word	0x00000000
        /*0e94*/ 	.short	0x010a
        /*0e96*/ 	.byte	0x3f
	.zero		1


	//   ....[224]....
        /*0e98*/ 	.word	0x000098b0
        /*0e9c*/ 	.word	0x00000007
        /*0ea0*/ 	.word	0x00000000
        /*0ea4*/ 	.short	0x010a
        /*0ea6*/ 	.byte	0x3f
	.zero		1


	//   ....[225]....
        /*0ea8*/ 	.word	0x00009900
        /*0eac*/ 	.word	0x00000006
        /*0eb0*/ 	.word	0x00000000
        /*0eb4*/ 	.short	0x010a
        /*0eb6*/ 	.byte	0x3f
	.zero		1


	//   ....[226]....
        /*0eb8*/ 	.word	0x00009950
        /*0ebc*/ 	.word	0x00000007
        /*0ec0*/ 	.word	0x00000000
        /*0ec4*/ 	.short	0x010a
        /*0ec6*/ 	.byte	0x3f
	.zero		1


	//   ....[227]....
        /*0ec8*/ 	.word	0x000099a0
        /*0ecc*/ 	.word	0x00000006
        /*0ed0*/ 	.word	0x00000000
        /*0ed4*/ 	.short	0x010a
        /*0ed6*/ 	.byte	0x3f
	.zero		1


	//   ....[228]....
        /*0ed8*/ 	.word	0x000099f0
        /*0edc*/ 	.word	0x00000007
        /*0ee0*/ 	.word	0x00000000
        /*0ee4*/ 	.short	0x010a
        /*0ee6*/ 	.byte	0x3f
	.zero		1


	//   ....[229]....
        /*0ee8*/ 	.word	0x00009a40
        /*0eec*/ 	.word	0x00000006
        /*0ef0*/ 	.word	0x00000000
        /*0ef4*/ 	.short	0x010a
        /*0ef6*/ 	.byte	0x3f
	.zero		1


	//   ....[230]....
        /*0ef8*/ 	.word	0x00009a90
        /*0efc*/ 	.word	0x00000007
        /*0f00*/ 	.word	0x00000000
        /*0f04*/ 	.short	0x010a
        /*0f06*/ 	.byte	0x3f
	.zero		1


	//   ....[231]....
        /*0f08*/ 	.word	0x00009ae0
        /*0f0c*/ 	.word	0x00000006
        /*0f10*/ 	.word	0x00000000
        /*0f14*/ 	.short	0x010a
        /*0f16*/ 	.byte	0x3f
	.zero		1


	//   ....[232]....
        /*0f18*/ 	.word	0x00009b30
        /*0f1c*/ 	.word	0x00000007
        /*0f20*/ 	.word	0x00000000
        /*0f24*/ 	.short	0x010a
        /*0f26*/ 	.byte	0x3f
	.zero		1


	//   ....[233]....
        /*0f28*/ 	.word	0x00009b80
        /*0f2c*/ 	.word	0x00000006
        /*0f30*/ 	.word	0x00000000
        /*0f34*/ 	.short	0x010a
        /*0f36*/ 	.byte	0x3f
	.zero		1


	//   ....[234]....
        /*0f38*/ 	.word	0x00009bd0
        /*0f3c*/ 	.word	0x00000007
        /*0f40*/ 	.word	0x00000000
        /*0f44*/ 	.short	0x010a
        /*0f46*/ 	.byte	0x3f
	.zero		1


	//   ....[235]....
        /*0f48*/ 	.word	0x00009c20
        /*0f4c*/ 	.word	0x00000006
        /*0f50*/ 	.word	0x00000000
        /*0f54*/ 	.short	0x010a
        /*0f56*/ 	.byte	0x3f
	.zero		1


	//   ....[236]....
        /*0f58*/ 	.word	0x00009c70
        /*0f5c*/ 	.word	0x00000007
        /*0f60*/ 	.word	0x00000000
        /*0f64*/ 	.short	0x010a
        /*0f66*/ 	.byte	0x3f
	.zero		1


	//   ....[237]....
        /*0f68*/ 	.word	0x00009cc0
        /*0f6c*/ 	.word	0x00000006
        /*0f70*/ 	.word	0x00000000
        /*0f74*/ 	.short	0x010a
        /*0f76*/ 	.byte	0x3f
	.zero		1


	//   ....[238]....
        /*0f78*/ 	.word	0x00009d10
        /*0f7c*/ 	.word	0x00000007
        /*0f80*/ 	.word	0x00000000
        /*0f84*/ 	.short	0x010a
        /*0f86*/ 	.byte	0x3f
	.zero		1


	//   ....[239]....
        /*0f88*/ 	.word	0x00009d60
        /*0f8c*/ 	.word	0x00000006
        /*0f90*/ 	.word	0x00000000
        /*0f94*/ 	.short	0x010a
        /*0f96*/ 	.byte	0x3f
	.zero		1


	//   ....[240]....
        /*0f98*/ 	.word	0x00009db0
        /*0f9c*/ 	.word	0x00000007
        /*0fa0*/ 	.word	0x00000000
        /*0fa4*/ 	.short	0x010a
        /*0fa6*/ 	.byte	0x3f
	.zero		1


	//   ....[241]....
        /*0fa8*/ 	.word	0x00009e00
        /*0fac*/ 	.word	0x00000006
        /*0fb0*/ 	.word	0x00000000
        /*0fb4*/ 	.short	0x010a
        /*0fb6*/ 	.byte	0x3f
	.zero		1


	//   ....[242]....
        /*0fb8*/ 	.word	0x00009e50
        /*0fbc*/ 	.word	0x00000007
        /*0fc0*/ 	.word	0x00000000
        /*0fc4*/ 	.short	0x010a
        /*0fc6*/ 	.byte	0x3f
	.zero		1


	//   ....[243]....
        /*0fc8*/ 	.word	0x00009ea0
        /*0fcc*/ 	.word	0x00000006
        /*0fd0*/ 	.word	0x00000000
        /*0fd4*/ 	.short	0x010a
        /*0fd6*/ 	.byte	0x3f
	.zero		1


	//   ....[244]....
        /*0fd8*/ 	.word	0x00009ef0
        /*0fdc*/ 	.word	0x00000007
        /*0fe0*/ 	.word	0x00000000
        /*0fe4*/ 	.short	0x010a
        /*0fe6*/ 	.byte	0x3f
	.zero		1


	//   ....[245]....
        /*0fe8*/ 	.word	0x00009f40
        /*0fec*/ 	.word	0x00000006
        /*0ff0*/ 	.word	0x00000000
        /*0ff4*/ 	.short	0x010a
        /*0ff6*/ 	.byte	0x3f
	.zero		1


	//----- nvinfo : EIATTR_NUM_MBARRIERS
	.align		4
.L_28:
        /*0ff8*/ 	.byte	0x03, 0x38
        /*0ffa*/ 	.short	0x0076


	//----- nvinfo : EIATTR_EXIT_INSTR_OFFSETS
	.align		4
        /*0ffc*/ 	.byte	0x04, 0x1c
        /*0ffe*/ 	.short	(.L_30 - .L_29)


	//   ....[0]....
.L_29:
        /*1000*/ 	.word	0x00001a50


	//   ....[1]....
        /*1004*/ 	.word	0x00001ab0


	//   ....[2]....
        /*1008*/ 	.word	0x00005d50


	//   ....[3]....
        /*100c*/ 	.word	0x00005d80


	//   ....[4]....
        /*1010*/ 	.word	0x00008b70


	//----- nvinfo : EIATTR_MAX_THREADS
	.align		4
.L_30:
        /*1014*/ 	.byte	0x04, 0x05
        /*1016*/ 	.short	(.L_32 - .L_31)
.L_31:
        /*1018*/ 	.word	0x00000180
        /*101c*/ 	.word	0x00000001
        /*1020*/ 	.word	0x00000001


	//----- nvinfo : EIATTR_CRS_STACK_SIZE
	.align		4
.L_32:
        /*1024*/ 	.byte	0x04, 0x1e
        /*1026*/ 	.short	(.L_34 - .L_33)
.L_33:
        /*1028*/ 	.word	0x00000000


	//----- nvinfo : EIATTR_CBANK_PARAM_SIZE
	.align		4
.L_34:
        /*102c*/ 	.byte	0x03, 0x19
        /*102e*/ 	.short	0x0470


	//----- nvinfo : EIATTR_PARAM_CBANK
	.align		4
        /*1030*/ 	.byte	0x04, 0x0a
        /*1032*/ 	.short	(.L_36 - .L_35)
	.align		4
.L_35:
        /*1034*/ 	.word	index@(.nv.constant0._ZN7cutlass13device_kernelINS_4gemm6kernel13GemmUniversalIN4cute5tupleIJiiiiEEENS1_10collective13CollectiveMmaINS1_37MainloopSm90TmaGmmaWarpSpecializedFP8ILi56ENS5_IJNS4_1CILi2EEESB_NSA_ILi1EEEEEENS1_32KernelTmaWarpSpecializedPingpongEEENS5_IJNSA_ILi64EEESG_NSA_ILi32EEEEEENS_12float_e4m3_tENS5_IJlSC_lEEESJ_SK_NS4_8TiledMMAINS4_8MMA_AtomIJNS4_4SM904GMMA30MMA_64x64x32_F32E4M3E4M3_SS_TNILNSO_7ScaleInE1ELSQ_1EEEEEENS4_6LayoutINS5_IJSC_SC_SC_EEENS5_IJNSA_ILi0EEESV_SV_EEEEENS5_IJNS4_10UnderscoreESY_SY_EEEEENS4_23SM90_TMA_LOAD_MULTICASTENS4_14ComposedLayoutINS4_7SwizzleILi1ELi4ELi3EEENS4_18smem_ptr_flag_bitsILi8EEENST_INS5_IJNSA_ILi8EEESH_EEENS5_IJSH_SC_EEEEEEEvNS4_8identityES11_S1B_vS1C_EENS_8epilogue10collective6detail29Sm90TmaWarpSpecializedAdapterINS1F_15DefaultEpilogueISJ_SK_SK_NS1E_6thread17LinearCombinationISJ_Li1EffLNS1J_9ScaleType4KindE0ELNS_15FloatRoundStyleE2ESJ_EENS1_15EpilogueDefaultEEEEEvvEEEEvNT_6ParamsE)
        /*1038*/ 	.short	0x0210
        /*103a*/ 	.short	0x0470


	//----- nvinfo : EIATTR_SW_WAR
	.align		4
.L_36:
        /*103c*/ 	.byte	0x04, 0x36
        /*103e*/ 	.short	(.L_38 - .L_37)
.L_37:
        /*1040*/ 	.word	0x00000008
.L_38:


//--------------------- .nv.callgraph             --------------------------
	.section	.nv.callgraph,"",@"SHT_CUDA_CALLGRAPH"
	.align	4
	.sectionentsize	8
	.align		4
        /*0000*/ 	.word	0x00000000
	.align		4
        /*0004*/ 	.word	0xffffffff
	.align		4
        /*0008*/ 	.word	0x00000000
	.align		4
        /*000c*/ 	.word	0xfffffffe
	.align		4
        /*0010*/ 	.word	0x00000000
	.align		4
        /*0014*/ 	.word	0xfffffffd
	.align		4
        /*0018*/ 	.word	0x00000000
	.align		4
        /*001c*/ 	.word	0xfffffffc


//--------------------- .nv.constant4             --------------------------
	.section	.nv.constant4,"a",@progbits
	.align	8
	.align		8
.nv.constant4:
        /*0000*/ 	.dword	_ZN39_INTERNAL_11601236_4_k_cu_84cfd959_34504cuda3std3__45__cpo5beginE
	.align		8
        /*0008*/ 	.dword	_ZN39_INTERNAL_11601236_4_k_cu_84cfd959_34504cuda3std3__45__cpo3endE
	.align		8
        /*0010*/ 	.dword	_ZN39_INTERNAL_11601236_4_k_cu_84cfd959_34504cuda3std3__45__cpo6cbeginE
	.align		8
        /*0018*/ 	.dword	_ZN39_INTERNAL_11601236_4_k_cu_84cfd959_34504cuda3std3__45__cpo4cendE
	.align		8
        /*0020*/ 	.dword	_ZN39_INTERNAL_11601236_4_k_cu_84cfd959_34504cuda3std3__441_GLOBAL__N__11601236_4_k_cu_84cfd959_34506ignoreE
	.align		8
        /*0028*/ 	.dword	_ZN39_INTERNAL_11601236_4_k_cu_84cfd959_34504cuda3std3__419piecewise_constructE
	.align		8
        /*0030*/ 	.dword	_ZN39_INTERNAL_11601236_4_k_cu_84cfd959_34504cuda3std3__48in_placeE
	.align		8
        /*0038*/ 	.dword	_ZN39_INTERNAL_11601236_4_k_cu_84cfd959_34504cuda3std6ranges3__45__cpo4swapE
	.align		8
        /*0040*/ 	.dword	_ZN39_INTERNAL_11601236_4_k_cu_84cfd959_34504cuda3std6ranges3__45__cpo9iter_moveE
	.align		8
        /*0048*/ 	.dword	_ZN39_INTERNAL_11601236_4_k_cu_84cfd959_34504cute7productE
	.align		8
        /*0050*/ 	.dword	_ZN39_INTERNAL_11601236_4_k_cu_84cfd959_34504cute1_E


//--------------------- .text._ZN7cutlass13device_kernelINS_4gemm6kernel13GemmUniversalIN4cute5tupleIJiiiiEEENS1_10collective13CollectiveMmaINS1_37MainloopSm90TmaGmmaWarpSpecializedFP8ILi56ENS5_IJNS4_1CILi2EEESB_NSA_ILi1EEEEEENS1_32KernelTmaWarpSpecializedPingpongEEENS5_IJNSA_ILi64EEESG_NSA_ILi32EEEEEENS_12float_e4m3_tENS5_IJlSC_lEEESJ_SK_NS4_8TiledMMAINS4_8MMA_AtomIJNS4_4SM904GMMA30MMA_64x64x32_F32E4M3E4M3_SS_TNILNSO_7ScaleInE1ELSQ_1EEEEEENS4_6LayoutINS5_IJSC_SC_SC_EEENS5_IJNSA_ILi0EEESV_SV_EEEEENS5_IJNS4_10UnderscoreESY_SY_EEEEENS4_23SM90_TMA_LOAD_MULTICASTENS4_14ComposedLayoutINS4_7SwizzleILi1ELi4ELi3EEENS4_18smem_ptr_flag_bitsILi8EEENST_INS5_IJNSA_ILi8EEESH_EEENS5_IJSH_SC_EEEEEEEvNS4_8identityES11_S1B_vS1C_EENS_8epilogue10collective6detail29Sm90TmaWarpSpecializedAdapterINS1F_15DefaultEpilogueISJ_SK_SK_NS1E_6thread17LinearCombinationISJ_Li1EffLNS1J_9ScaleType4KindE0ELNS_15FloatRoundStyleE2ESJ_EENS1_15EpilogueDefaultEEEEEvvEEEEvNT_6ParamsE --------------------------
	.section	.text._ZN7cutlass13device_kernelINS_4gemm6kernel13GemmUniversalIN4cute5tupleIJiiiiEEENS1_10collective13CollectiveMmaINS1_37MainloopSm90TmaGmmaWarpSpecializedFP8ILi56ENS5_IJNS4_1CILi2EEESB_NSA_ILi1EEEEEENS1_32KernelTmaWarpSpecializedPingpongEEENS5_IJNSA_ILi64EEESG_NSA_ILi32EEEEEENS_12float_e4m3_tENS5_IJlSC_lEEESJ_SK_NS4_8TiledMMAINS4_8MMA_AtomIJNS4_4SM904GMMA30MMA_64x64x32_F32E4M3E4M3_SS_TNILNSO_7ScaleInE1ELSQ_1EEEEEENS4_6LayoutINS5_IJSC_SC_SC_EEENS5_IJNSA_ILi0EEESV_SV_EEEEENS5_IJNS4_10UnderscoreESY_SY_EEEEENS4_23SM90_TMA_LOAD_MULTICASTENS4_14ComposedLayoutINS4_7SwizzleILi1ELi4ELi3EEENS4_18smem_ptr_flag_bitsILi8EEENST_INS5_IJNSA_ILi8EEESH_EEENS5_IJSH_SC_EEEEEEEvNS4_8identityES11_S1B_vS1C_EENS_8epilogue10collective6detail29Sm90TmaWarpSpecializedAdapterINS1F_15DefaultEpilogueISJ_SK_SK_NS1E_6thread17LinearCombinationISJ_Li1EffLNS1J_9ScaleType4KindE0ELNS_15FloatRoundStyleE2ESJ_EENS1_15EpilogueDefaultEEEEEvvEEEEvNT_6ParamsE,"ax",@progbits
	.align	128
.text._ZN7cutlass13device_kernelINS_4gemm6kernel13GemmUniversalIN4cute5tupleIJiiiiEEENS1_10collective13CollectiveMmaINS1_37MainloopSm90TmaGmmaWarpSpecializedFP8ILi56ENS5_IJNS4_1CILi2EEESB_NSA_ILi1EEEEEENS1_32KernelTmaWarpSpecializedPingpongEEENS5_IJNSA_ILi64EEESG_NSA_ILi32EEEEEENS_12float_e4m3_tENS5_IJlSC_lEEESJ_SK_NS4_8TiledMMAINS4_8MMA_AtomIJNS4_4SM904GMMA30MMA_64x64x32_F32E4M3E4M3_SS_TNILNSO_7ScaleInE1ELSQ_1EEEEEENS4_6LayoutINS5_IJSC_SC_SC_EEENS5_IJNSA_ILi0EEESV_SV_EEEEENS5_IJNS4_10UnderscoreESY_SY_EEEEENS4_23SM90_TMA_LOAD_MULTICASTENS4_14ComposedLayoutINS4_7SwizzleILi1ELi4ELi3EEENS4_18smem_ptr_flag_bitsILi8EEENST_INS5_IJNSA_ILi8EEESH_EEENS5_IJSH_SC_EEEEEEEvNS4_8identityES11_S1B_vS1C_EENS_8epilogue10collective6detail29Sm90TmaWarpSpecializedAdapterINS1F_15DefaultEpilogueISJ_SK_SK_NS1E_6thread17LinearCombinationISJ_Li1EffLNS1J_9ScaleType4KindE0ELNS_15FloatRoundStyleE2ESJ_EENS1_15EpilogueDefaultEEEEEvvEEEEvNT_6ParamsE:
        .type           _ZN7cutlass13device_kernelINS_4gemm6kernel13GemmUniversalIN4cute5tupleIJiiiiEEENS1_10collective13CollectiveMmaINS1_37MainloopSm90TmaGmmaWarpSpecializedFP8ILi56ENS5_IJNS4_1CILi2EEESB_NSA_ILi1EEEEEENS1_32KernelTmaWarpSpecializedPingpongEEENS5_IJNSA_ILi64EEESG_NSA_ILi32EEEEEENS_12float_e4m3_tENS5_IJlSC_lEEESJ_SK_NS4_8TiledMMAINS4_8MMA_AtomIJNS4_4SM904GMMA30MMA_64x64x32_F32E4M3E4M3_SS_TNILNSO_7ScaleInE1ELSQ_1EEEEEENS4_6LayoutINS5_IJSC_SC_SC_EEENS5_IJNSA_ILi0EEESV_SV_EEEEENS5_IJNS4_10UnderscoreESY_SY_EEEEENS4_23SM90_TMA_LOAD_MULTICASTENS4_14ComposedLayoutINS4_7SwizzleILi1ELi4ELi3EEENS4_18smem_ptr_flag_bitsILi8EEENST_INS5_IJNSA_ILi8EEESH_EEENS5_IJSH_SC_EEEEEEEvNS4_8identityES11_S1B_vS1C_EENS_8epilogue10collective6detail29Sm90TmaWarpSpecializedAdapterINS1F_15DefaultEpilogueISJ_SK_SK_NS1E_6thread17LinearCombinationISJ_Li1EffLNS1J_9ScaleType4KindE0ELNS_15FloatRoundStyleE2ESJ_EENS1_15EpilogueDefaultEEEEEvvEEEEvNT_6ParamsE,@function
        .size           _ZN7cutlass13device_kernelINS_4gemm6kernel13GemmUniversalIN4cute5tupleIJiiiiEEENS1_10collective13CollectiveMmaINS1_37MainloopSm90TmaGmmaWarpSpecializedFP8ILi56ENS5_IJNS4_1CILi2EEESB_NSA_ILi1EEEEEENS1_32KernelTmaWarpSpecializedPingpongEEENS5_IJNSA_ILi64EEESG_NSA_ILi32EEEEEENS_12float_e4m3_tENS5_IJlSC_lEEESJ_SK_NS4_8TiledMMAINS4_8MMA_AtomIJNS4_4SM904GMMA30MMA_64x64x32_F32E4M3E4M3_SS_TNILNSO_7ScaleInE1ELSQ_1EEEEEENS4_6LayoutINS5_IJSC_SC_SC_EEENS5_IJNSA_ILi0EEESV_SV_EEEEENS5_IJNS4_10UnderscoreESY_SY_EEEEENS4_23SM90_TMA_LOAD_MULTICASTENS4_14ComposedLayoutINS4_7SwizzleILi1ELi4ELi3EEENS4_18smem_ptr_flag_bitsILi8EEENST_INS5_IJNSA_ILi8EEESH_EEENS5_IJSH_SC_EEEEEEEvNS4_8identityES11_S1B_vS1C_EENS_8epilogue10collective6detail29Sm90TmaWarpSpecializedAdapterINS1F_15DefaultEpilogueISJ_SK_SK_NS1E_6thread17LinearCombinationISJ_Li1EffLNS1J_9ScaleType4KindE0ELNS_15FloatRoundStyleE2ESJ_EENS1_15EpilogueDefaultEEEEEvvEEEEvNT_6ParamsE,(.L_x_249 - _ZN7cutlass13device_kernelINS_4gemm6kernel13GemmUniversalIN4cute5tupleIJiiiiEEENS1_10collective13CollectiveMmaINS1_37MainloopSm90TmaGmmaWarpSpecializedFP8ILi56ENS5_IJNS4_1CILi2EEESB_NSA_ILi1EEEEEENS1_32KernelTmaWarpSpecializedPingpongEEENS5_IJNSA_ILi64EEESG_NSA_ILi32EEEEEENS_12float_e4m3_tENS5_IJlSC_lEEESJ_SK_NS4_8TiledMMAINS4_8MMA_AtomIJNS4_4SM904GMMA30MMA_64x64x32_F32E4M3E4M3_SS_TNILNSO_7ScaleInE1ELSQ_1EEEEEENS4_6LayoutINS5_IJSC_SC_SC_EEENS5_IJNSA_ILi0EEESV_SV_EEEEENS5_IJNS4_10UnderscoreESY_SY_EEEEENS4_23SM90_TMA_LOAD_MULTICASTENS4_14ComposedLayoutINS4_7SwizzleILi1ELi4ELi3EEENS4_18smem_ptr_flag_bitsILi8EEENST_INS5_IJNSA_ILi8EEESH_EEENS5_IJSH_SC_EEEEEEEvNS4_8identityES11_S1B_vS1C_EENS_8epilogue10collective6detail29Sm90TmaWarpSpecializedAdapterINS1F_15DefaultEpilogueISJ_SK_SK_NS1E_6thread17LinearCombinationISJ_Li1EffLNS1J_9ScaleType4KindE0ELNS_15FloatRoundStyleE2ESJ_EENS1_15EpilogueDefaultEEEEEvvEEEEvNT_6ParamsE)
        .other          _ZN7cutlass13device_kernelINS_4gemm6kernel13GemmUniversalIN4cute5tupleIJiiiiEEENS1_10collective13CollectiveMmaINS1_37MainloopSm90TmaGmmaWarpSpecializedFP8ILi56ENS5_IJNS4_1CILi2EEESB_NSA_ILi1EEEEEENS1_32KernelTmaWarpSpecializedPingpongEEENS5_IJNSA_ILi64EEESG_NSA_ILi32EEEEEENS_12float_e4m3_tENS5_IJlSC_lEEESJ_SK_NS4_8TiledMMAINS4_8MMA_AtomIJNS4_4SM904GMMA30MMA_64x64x32_F32E4M3E4M3_SS_TNILNSO_7ScaleInE1ELSQ_1EEEEEENS4_6LayoutINS5_IJSC_SC_SC_EEENS5_IJNSA_ILi0EEESV_SV_EEEEENS5_IJNS4_10UnderscoreESY_SY_EEEEENS4_23SM90_TMA_LOAD_MULTICASTENS4_14ComposedLayoutINS4_7SwizzleILi1ELi4ELi3EEENS4_18smem_ptr_flag_bitsILi8EEENST_INS5_IJNSA_ILi8EEESH_EEENS5_IJSH_SC_EEEEEEEvNS4_8identityES11_S1B_vS1C_EENS_8epilogue10collective6detail29Sm90TmaWarpSpecializedAdapterINS1F_15DefaultEpilogueISJ_SK_SK_NS1E_6thread17LinearCombinationISJ_Li1EffLNS1J_9ScaleType4KindE0ELNS_15FloatRoundStyleE2ESJ_EENS1_15EpilogueDefaultEEEEEvvEEEEvNT_6ParamsE,@"STO_CUDA_ENTRY STV_DEFAULT"
_ZN7cutlass13device_kernelINS_4gemm6kernel13GemmUniversalIN4cute5tupleIJiiiiEEENS1_10collective13CollectiveMmaINS1_37MainloopSm90TmaGmmaWarpSpecializedFP8ILi56ENS5_IJNS4_1CILi2EEESB_NSA_ILi1EEEEEENS1_32KernelTmaWarpSpecializedPingpongEEENS5_IJNSA_ILi64EEESG_NSA_ILi32EEEEEENS_12float_e4m3_tENS5_IJlSC_lEEESJ_SK_NS4_8TiledMMAINS4_8MMA_AtomIJNS4_4SM904GMMA30MMA_64x64x32_F32E4M3E4M3_SS_TNILNSO_7ScaleInE1ELSQ_1EEEEEENS4_6LayoutINS5_IJSC_SC_SC_EEENS5_IJNSA_ILi0EEESV_SV_EEEEENS5_IJNS4_10UnderscoreESY_SY_EEEEENS4_23SM90_TMA_LOAD_MULTICASTENS4_14ComposedLayoutINS4_7SwizzleILi1ELi4ELi3EEENS4_18smem_ptr_flag_bitsILi8EEENST_INS5_IJNSA_ILi8EEESH_EEENS5_IJSH_SC_EEEEEEEvNS4_8identityES11_S1B_vS1C_EENS_8epilogue10collective6detail29Sm90TmaWarpSpecializedAdapterINS1F_15DefaultEpilogueISJ_SK_SK_NS1E_6thread17LinearCombinationISJ_Li1EffLNS1J_9ScaleType4KindE0ELNS_15FloatRoundStyleE2ESJ_EENS1_15EpilogueDefaultEEEEEvvEEEEvNT_6ParamsE:
[----:B------:R-:W-:Y:S01]  /*0000*/  LDC R1, c[0x0][0x28] ;  /* 0x00000a00ff017b82 */ /* 0x000fe20000000800 */
[----:B------:R-:W0:Y:S01]  /*0010*/  S2R R11, SR_TID.X ;  /* 0x00000000000b7919 */ /* 0x000e220000002100 */
[----:B------:R-:W-:Y:S01]  /*0020*/  ELECT P0, URZ, PT ;  /* 0x00000000003f782f */ /* 0x000fe20003800000 */
[----:B------:R-:W-:Y:S01]  /*0030*/  BSSY B0, `(.L_x_0) ;  /* 0x000000f000007945 */ /* 0x000fe20003800000 */
[--C-:B0-----:R-:W-:Y:S02]  /*0040*/  SHF.R.U32.HI R0, RZ, 0x5, R11.reuse ;  /* 0x00000005ff007819 */ /* 0x101fe4000001160b */
[----:B------:R-:W-:-:S03]  /*0050*/  SHF.R.U32.HI R5, RZ, 0x7, R11 ;  /* 0x00000007ff057819 */ /* 0x000fc6000001160b */
[----:B------:R-:W0:Y:S04]  /*0060*/  SHFL.IDX PT, R2, R0, RZ, 0x1f ;  /* 0x00001fff00027589 */ /* 0x000e2800000e0000 */
[----:B------:R1:W2:Y:S01]  /*0070*/  SHFL.IDX PT, R6, R5, RZ, 0x1f ;  /* 0x00001fff05067589 */ /* 0x0002a200000e0000 */
[----:B0-----:R-:W-:-:S13]  /*0080*/  ISETP.NE.OR P0, PT, R2, RZ, !P0 ;  /* 0x000000ff0200720c */ /* 0x001fda0004705670 */
[----:B-12---:R-:W-:Y:S05]  /*0090*/  @P0 BRA `(.L_x_1) ;  /* 0x0000000000200947 */ /* 0x006fea0003800000 */
[----:B------:R-:W-:Y:S02]  /*00a0*/  ULDC.64 UR4, c[0x0][0x198] ;  /* 0x0000660000047ab9 */ /* 0x000fe40000000a00 */
[----:B------:R-:W-:Y:S02]  /*00b0*/  UIADD3 UR6, UP0, UR4, 0xf0, URZ ;  /* 0x000000f004067890 */ /* 0x000fe4000ff1e03f */
[----:B------:R-:W-:Y:S02]  /*00c0*/  UIADD3 UR4, UP1, UR4, 0x1f0, URZ ;  /* 0x000001f004047890 */ /* 0x000fe4000ff3e03f */
[----:B------:R-:W-:Y:S02]  /*00d0*/  UIADD3.X UR7, URZ, UR5, URZ, UP0, !UPT ;  /* 0x000000053f077290 */ /* 0x000fe400087fe43f */
[----:B------:R-:W-:-:S07]  /*00e0*/  UIADD3.X UR5, URZ, UR5, URZ, UP1, !UPT ;  /* 0x000000053f057290 */ /* 0x000fce0008ffe43f */
[----:B------:R0:W-:Y:S02]  /*00f0*/  UTMACCTL.PF [UR6] ;  /* 0x00000000060079b9 */ /* 0x0001e40008040000 */
[----:B------:R0:W-:Y:S02]  /*0100*/  UTMACCTL.PF [UR4] ;  /* 0x00000000040079b9 */ /* 0x0001e40008040000 */
[----:B0-----:R-:W-:Y:S01]  /*0110*/  NOP ;  /* 0x0000000000007918 */ /* 0x001fe20000000000 */
.L_x_1:
[----:B------:R-:W-:Y:S05]  /*0120*/  BSYNC B0 ;  /* 0x0000000000007941 */ /* 0x000fea0003800000 */
.L_x_0:
[----:B------:R-:W0:Y:S02]  /*0130*/  SHFL.IDX PT, R7, R0, RZ, 0x1f ;  /* 0x00001fff00077589 */ /* 0x000e2400000e0000 */
[----:B0-----:R-:W-:-:S13]  /*0140*/  ISETP.NE.AND P0, PT, R7, RZ, PT ;  /* 0x000000ff0700720c */ /* 0x001fda0003f05270 */
[----:B------:R-:W-:Y:S05]  /*0150*/  @P0 BRA `(.L_x_2) ;  /* 0x0000000800040947 */ /* 0x000fea0003800000 */
[----:B------:R-:W-:Y:S01]  /*0160*/  ELECT P0, URZ, PT ;  /* 0x00000000003f782f */ /* 0x000fe20003800000 */
[----:B------:R-:W-:-:S12]  /*0170*/  BSSY B0, `(.L_x_2) ;  /* 0x000007f000007945 */ /* 0x000fd80003800000 */
[----:B------:R-:W-:Y:S05]  /*0180*/  @!P0 BRA `(.L_x_3) ;  /* 0x0000000400f48947 */ /* 0x000fea0003800000 */
[----:B------:R-:W0:Y:S01]  /*0190*/  S2UR UR8, SR_CgaCtaId ;  /* 0x00000000000879c3 */ /* 0x000e220000008800 */
[----:B------:R-:W-:Y:S01]  /*01a0*/  UMOV UR4, 0x400 ;  /* 0x0000040000047882 */ /* 0x000fe20000000000 */
[----:B------:R-:W-:Y:S01]  /*01b0*/  UMOV UR5, 0x1 ;  /* 0x0000000100057882 */ /* 0x000fe20000000000 */
[----:B------:R-:W-:Y:S02]  /*01c0*/  UMOV UR6, 0x3 ;  /* 0x0000000300067882 */ /* 0x000fe40000000000 */
[----:B------:R-:W-:-:S04]  /*01d0*/  UIADD3 UR6, -UR6, 0x100000, URZ ;  /* 0x0010000006067890 */ /* 0x000fc8000fffe13f */
[----:B------:R-:W-:Y:S02]  /*01e0*/  USHF.L.U32 UR7, UR6, 0xb, URZ ;  /* 0x0000000b06077899 */ /* 0x000fe4000800063f */
[----:B------:R-:W-:Y:S02]  /*01f0*/  USHF.L.U32 UR6, UR6, 0x1, URZ ;  /* 0x0000000106067899 */ /* 0x000fe4000800063f */
[----:B0-----:R-:W-:Y:S02]  /*0200*/  ULEA UR8, UR8, UR4, 0x18 ;  /* 0x0000000408087291 */ /* 0x001fe4000f8ec03f */
[----:B------:R-:W-:-:S04]  /*0210*/  UIADD3 UR4, -UR5, 0x100000, URZ ;  /* 0x0010000005047890 */ /* 0x000fc8000fffe13f */
[----:B------:R-:W-:Y:S02]  /*0220*/  USHF.L.U32 UR5, UR4, 0xb, URZ ;  /* 0x0000000b04057899 */ /* 0x000fe4000800063f */
[----:B------:R-:W-:Y:S01]  /*0230*/  USHF.L.U32 UR4, UR4, 0x1, URZ ;  /* 0x0000000104047899 */ /* 0x000fe2000800063f */
[----:B------:R-:W0:Y:S11]  /*0240*/  FENCE.VIEW.ASYNC.S ;  /* 0x00000000000073c6 */ /* 0x000e360000000000 */
[----:B0-----:R0:W1:Y:S01]  /*0250*/  SYNCS.EXCH.64 URZ, [UR8], UR4 ;  /* 0x00000004083f75b2 */ /* 0x0010620008000100 */
[----:B------:R0:W2:Y:S01]  /*0260*/  SYNCS.EXCH.64 URZ, [UR8+0x1c0], UR6 ;  /* 0x0001c006083f75b2 */ /* 0x0000a20008000100 */
[----:B------:R0:W3:Y:S01]  /*0270*/  SYNCS.EXCH.64 URZ, [UR8+0x8], UR4 ;  /* 0x00000804083f75b2 */ /* 0x0000e20008000100 */
[----:B------:R0:W4:Y:S01]  /*0280*/  SYNCS.EXCH.64 URZ, [UR8+0x1c8], UR6 ;  /* 0x0001c806083f75b2 */ /* 0x0001220008000100 */
[----:B------:R0:W0:Y:S01]  /*0290*/  SYNCS.EXCH.64 URZ, [UR8+0x10], UR4 ;  /* 0x00001004083f75b2 */ /* 0x0000220008000100 */
        /* <DEDUP_REMOVED lines=107> */
[----:B-1234-:R-:W-:Y:S01]  /*0950*/  NOP ;  /* 0x0000000000007918 */ /* 0x01efe20000000000 */
.L_x_3:
[----:B0-----:R-:W-:Y:S05]  /*0960*/  BSYNC B0 ;  /* 0x0000000000007941 */ /* 0x001fea0003800000 */
.L_x_2:
[----:B------:R-:W0:Y:S01]  /*0970*/  SHFL.IDX PT, R3, R0, RZ, 0x1f ;  /* 0x00001fff00037589 */ /* 0x000e2200000e0000 */
[----:B------:R-:W-:Y:S01]  /*0980*/  SHF.R.S32.HI R4, RZ, 0x1f, R11 ;  /* 0x0000001fff047819 */ /* 0x000fe2000001140b */
[----:B------:R-:W1:Y:S01]  /*0990*/  S2UR UR12, SR_CTAID.X ;  /* 0x00000000000c79c3 */ /* 0x000e620000002500 */
[----:B------:R-:W-:Y:S01]  /*09a0*/  ELECT P0, URZ, PT ;  /* 0x00000000003f782f */ /* 0x000fe20003800000 */
[----:B------:R2:W3:Y:S01]  /*09b0*/  SHFL.IDX PT, R8, R0, RZ, 0x1f ;  /* 0x00001fff00087589 */ /* 0x0004e200000e0000 */
[----:B------:R-:W-:Y:S02]  /*09c0*/  LEA.HI R4, R4, R11, RZ, 0x7 ;  /* 0x0000000b04047211 */ /* 0x000fe400078f38ff */
[----:B------:R-:W-:Y:S01]  /*09d0*/  ELECT P1, URZ, PT ;  /* 0x00000000003f782f */ /* 0x000fe20003820000 */
[----:B------:R-:W-:Y:S01]  /*09e0*/  NOP ;  /* 0x0000000000007918 */ /* 0x000fe20000000000 */
[----:B------:R-:W4:Y:S01]  /*09f0*/  S2R R16, SR_CTAID.Y ;  /* 0x0000000000107919 */ /* 0x000f220000002600 */
[----:B------:R-:W-:Y:S01]  /*0a00*/  LOP3.LUT R4, R4, 0xffffff80, RZ, 0xc0, !PT ;  /* 0xffffff8004047812 */ /* 0x000fe200078ec0ff */
[----:B------:R-:W-:Y:S01]  /*0a10*/  ULDC UR4, c[0x0][0x150] ;  /* 0x0000540000047ab9 */ /* 0x000fe20000000800 */
[----:B------:R-:W5:Y:S01]  /*0a20*/  LDC R12, c[0x0][0x144] ;  /* 0x00005100ff0c7b82 */ /* 0x000f620000000800 */
[----:B------:R3:W5:Y:S01]  /*0a30*/  SHFL.IDX PT, R14, R5, RZ, 0x1f ;  /* 0x00001fff050e7589 */ /* 0x00076200000e0000 */
[----:B------:R-:W-:Y:S01]  /*0a40*/  UMOV UR11, 0x80 ;  /* 0x00000080000b7882 */ /* 0x000fe20000000000 */
[----:B------:R-:W-:Y:S01]  /*0a50*/  IMAD.IADD R10, R11, 0x1, -R4 ;  /* 0x000000010b0a7824 */ /* 0x000fe200078e0a04 */
[----:B------:R-:W-:Y:S01]  /*0a60*/  NOP ;  /* 0x0000000000007918 */ /* 0x000fe20000000000 */
[C---:B------:R-:W-:Y:S01]  /*0a70*/  VIADD R38, R6.reuse, 0xffffffff ;  /* 0xffffffff06267836 */ /* 0x040fe20000000000 */
[----:B------:R-:W-:-:S02]  /*0a80*/  ISETP.NE.AND P5, PT, R6, RZ, PT ;  /* 0x000000ff0600720c */ /* 0x000fc40003fa5270 */
[----:B------:R-:W-:Y:S01]  /*0a90*/  SHF.R.S32.HI R19, RZ, 0x1f, R10 ;  /* 0x0000001fff137819 */ /* 0x000fe2000001140a */
[----:B------:R-:W5:Y:S01]  /*0aa0*/  LDC R13, c[0x0][0x140] ;  /* 0x00005000ff0d7b82 */ /* 0x000f620000000800 */
[----:B------:R-:W-:Y:S02]  /*0ab0*/  ISETP.GE.U32.AND P6, PT, R38, 0x2, PT ;  /* 0x000000022600780c */ /* 0x000fe40003fc6070 */
[----:B0-----:R-:W-:Y:S02]  /*0ac0*/  ISETP.NE.OR P0, PT, R3, RZ, !P0 ;  /* 0x000000ff0300720c */ /* 0x001fe40004705670 */
[----:B------:R-:W-:Y:S02]  /*0ad0*/  LEA.HI R3, R19, R10, RZ, 0x3 ;  /* 0x0000000a13037211 */ /* 0x000fe400078f18ff */
[----:B-1----:R-:W-:Y:S01]  /*0ae0*/  I2FP.F32.U32 R4, UR12 ;  /* 0x0000000c00047c45 */ /* 0x002fe20008201000 */
[----:B------:R-:W0:Y:S01]  /*0af0*/  LDC R27, c[0x0][0x148] ;  /* 0x00005200ff1b7b82 */ /* 0x000e220000000800 */
[----:B--2---:R-:W-:-:S02]  /*0b00*/  SHF.R.S32.HI R0, RZ, 0x3, R3 ;  /* 0x00000003ff007819 */ /* 0x004fc40000011403 */
[----:B---3--:R-:W-:Y:S01]  /*0b10*/  ISETP.NE.OR P1, PT, R8, RZ, !P1 ;  /* 0x000000ff0800720c */ /* 0x008fe20004f25670 */
[----:B------:R-:W-:Y:S01]  /*0b20*/  FMUL R9, R4, UR4 ;  /* 0x0000000404097c20 */ /* 0x000fe20008400000 */
[----:B------:R-:W-:Y:S01]  /*0b30*/  SHF.R.S32.HI R3, RZ, 0x1f, R3 ;  /* 0x0000001fff037819 */ /* 0x000fe20000011403 */
[----:B------:R-:W-:Y:S01]  /*0b40*/  ULDC UR4, c[0x0][0x154] ;  /* 0x0000550000047ab9 */ /* 0x000fe20000000800 */
[----:B------:R-:W-:Y:S01]  /*0b50*/  SHF.R.S32.HI R8, RZ, 0x1f, R7 ;  /* 0x0000001fff087819 */ /* 0x000fe20000011407 */
[----:B------:R-:W-:Y:S01]  /*0b60*/  VOTEU.ALL UP1, P0 ;  /* 0x00000000003f7886 */ /* 0x000fe20000020000 */
[----:B------:R-:W-:Y:S01]  /*0b70*/  LEA.HI R4, R3, R0, RZ, 0x2 ;  /* 0x0000000003047211 */ /* 0x000fe200078f10ff */
[----:B------:R-:W1:Y:S01]  /*0b80*/  F2I.U32.TRUNC.NTZ R9, R9 ;  /* 0x0000000900097305 */ /* 0x000e62000020f000 */
[----:B------:R-:W-:Y:S01]  /*0b90*/  LEA.HI R8, R8, R7, RZ, 0x2 ;  /* 0x0000000708087211 */ /* 0x000fe200078f10ff */
[----:B------:R-:W-:Y:S01]  /*0ba0*/  VOTEU.ALL UP0, P0 ;  /* 0x00000000003f7886 */ /* 0x000fe20000000000 */
[----:B------:R-:W-:Y:S01]  /*0bb0*/  SHF.R.S32.HI R3, RZ, 0x1f, R2 ;  /* 0x0000001fff037819 */ /* 0x000fe20000011402 */
[----:B------:R-:W2:Y:S01]  /*0bc0*/  @!UP1 S2UR UR7, SR_CgaCtaId ;  /* 0x00000000000799c3 */ /* 0x000ea20000008800 */
[----:B------:R-:W-:Y:S01]  /*0bd0*/  LOP3.LUT R5, R4, 0xfffffffc, RZ, 0xc0, !PT ;  /* 0xfffffffc04057812 */ /* 0x000fe200078ec0ff */
[----:B------:R-:W-:Y:S01]  /*0be0*/  VOTEU.ALL UP2, P1 ;  /* 0x00000000003f7886 */ /* 0x000fe20000840000 */
[----:B------:R-:W-:Y:S01]  /*0bf0*/  LOP3.LUT R8, R8, 0x3ffffffc, RZ, 0xc0, !PT ;  /* 0x3ffffffc08087812 */ /* 0x000fe200078ec0ff */
[----:B------:R-:W-:Y:S01]  /*0c00*/  @!UP1 UMOV UR6, 0x400 ;  /* 0x0000040000069882 */ /* 0x000fe20000000000 */
[----:B------:R-:W-:Y:S01]  /*0c10*/  LEA.HI R3, R3, R2, RZ, 0x2 ;  /* 0x0000000203037211 */ /* 0x000fe200078f10ff */
[----:B------:R-:W-:Y:S01]  /*0c20*/  IMAD.IADD R5, R0, 0x1, -R5 ;  /* 0x0000000100057824 */ /* 0x000fe200078e0a05 */
[----:B------:R-:W-:Y:S01]  /*0c30*/  @!UP2 UMOV UR9, 0x400 ;  /* 0x000004000009a882 */ /* 0x000fe20000000000 */
[----:B------:R-:W-:Y:S01]  /*0c40*/  IMAD.IADD R8, R7, 0x1, -R8 ;  /* 0x0000000107087824 */ /* 0x000fe200078e0a08 */
[----:B------:R-:W-:Y:S01]  /*0c50*/  LOP3.LUT R3, R3, 0xfffffffc, RZ, 0xc0, !PT ;  /* 0xfffffffc03037812 */ /* 0x000fe200078ec0ff */
[----:B------:R-:W3:Y:S01]  /*0c60*/  @!UP2 S2UR UR10, SR_CgaCtaId ;  /* 0x00000000000aa9c3 */ /* 0x000ee20000008800 */
[----:B-1----:R-:W-:Y:S01]  /*0c70*/  IMAD.MOV R9, RZ, RZ, -R9 ;  /* 0x000000ffff097224 */ /* 0x002fe200078e0a09 */
[----:B------:R-:W-:Y:S01]  /*0c80*/  VOTEU.ALL UP3, P1 ;  /* 0x00000000003f7886 */ /* 0x000fe20000860000 */
[----:B------:R-:W-:Y:S01]  /*0c90*/  IMAD R5, R8, 0x4, R5 ;  /* 0x0000000408057824 */ /* 0x000fe200078e0205 */
[----:B------:R-:W-:Y:S01]  /*0ca0*/  VOTEU.ALL UP4, P1 ;  /* 0x00000000003f7886 */ /* 0x000fe20000880000 */
[----:B------:R-:W-:Y:S01]  /*0cb0*/  IMAD.IADD R18, R2, 0x1, -R3 ;  /* 0x0000000102127824 */ /* 0x000fe200078e0a03 */
[----:B----4-:R-:W-:Y:S01]  /*0cc0*/  I2FP.F32.U32 R2, R16 ;  /* 0x0000001000027245 */ /* 0x010fe20000201000 */
[----:B-----5:R-:W-:Y:S01]  /*0cd0*/  IMAD R25, R12, R9, UR12 ;  /* 0x0000000c0c197e24 */ /* 0x020fe2000f8e0209 */
[C---:B------:R-:W-:Y:S01]  /*0ce0*/  LEA.HI R0, R5.reuse, R5, RZ, 0x1 ;  /* 0x0000000505007211 */ /* 0x040fe200078f08ff */
[C---:B------:R-:W-:Y:S01]  /*0cf0*/  IMAD.SHL.U32 R12, R5.reuse, 0x4, RZ ;  /* 0x00000004050c7824 */ /* 0x040fe200078e00ff */
[----:B------:R-:W-:Y:S01]  /*0d00*/  VOTEU.ALL UP5, P1 ;  /* 0x00000000003f7886 */ /* 0x000fe200008a0000 */
[----:B------:R-:W-:Y:S01]  /*0d10*/  FMUL R2, R2, UR4 ;  /* 0x0000000402027c20 */ /* 0x000fe20008400000 */
[----:B------:R-:W-:Y:S01]  /*0d20*/  LOP3.LUT R0, R0, 0xfffffffe, RZ, 0xc0, !PT ;  /* 0xfffffffe00007812 */ /* 0x000fe200078ec0ff */
[----:B------:R-:W-:Y:S01]  /*0d30*/  UMOV UR4, 0x20 ;  /* 0x0000002000047882 */ /* 0x000fe20000000000 */
[----:B--2---:R-:W-:Y:S01]  /*0d40*/  @!UP1 ULEA UR8, UR7, UR6, 0x18 ;  /* 0x0000000607089291 */ /* 0x004fe2000f8ec03f */
[----:B------:R-:W-:Y:S01]  /*0d50*/  LOP3.LUT R12, R5, 0xc, R12, 0x78, !PT ;  /* 0x0000000c050c7812 */ /* 0x000fe200078e780c */
[----:B------:R-:W-:-:S04]  /*0d60*/  @!UP1 UIADD3 UR4, -UR4, 0x100000, URZ ;  /* 0x0010000004049890 */ /* 0x000fc8000fffe13f */
[----:B------:R-:W-:Y:S02]  /*0d70*/  @!UP1 USHF.L.U32 UR5, UR4, 0xb, URZ ;  /* 0x0000000b04059899 */ /* 0x000fe4000800063f */
[----:B------:R-:W-:Y:S01]  /*0d80*/  @!UP1 USHF.L.U32 UR4, UR4, 0x1, URZ ;  /* 0x0000000104049899 */ /* 0x000fe2000800063f */
[----:B------:R-:W-:Y:S01]  /*0d90*/  IMAD.IADD R0, R5, 0x1, -R0 ;  /* 0x0000000105007824 */ /* 0x000fe200078e0a00 */
[----:B------:R-:W1:Y:S01]  /*0da0*/  F2I.U32.TRUNC.NTZ R2, R2 ;  /* 0x0000000200027305 */ /* 0x000e62000020f000 */
[----:B------:R-:W-:-:S04]  /*0db0*/  @!UP2 UIADD3 UR6, -UR11, 0x100000, URZ ;  /* 0x001000000b06a890 */ /* 0x000fc8000fffe13f */
[----:B------:R-:W-:Y:S02]  /*0dc0*/  @!UP2 USHF.L.U32 UR7, UR6, 0xb, URZ ;  /* 0x0000000b0607a899 */ /* 0x000fe4000800063f */
[----:B------:R-:W-:Y:S01]  /*0dd0*/  @!UP2 USHF.L.U32 UR6, UR6, 0x1, URZ ;  /* 0x000000010606a899 */ /* 0x000fe2000800063f */
[----:B------:R-:W-:Y:S01]  /*0de0*/  ISETP.EQ.U32.AND P2, PT, R13, 0x1, PT ;  /* 0x000000010d00780c */ /* 0x000fe20003f42070 */
[----:B------:R-:W-:Y:S01]  /*0df0*/  VOTEU.ALL UP1, P0 ;  /* 0x00000000003f7886 */ /* 0x000fe20000020000 */
[----:B------:R-:W-:Y:S01]  /*0e00*/  ISETP.NE.AND P3, PT, R0, R25, PT ;  /* 0x000000190000720c */ /* 0x000fe20003f65270 */
[----:B------:R-:W-:Y:S01]  /*0e10*/  IMAD.MOV.U32 R13, RZ, RZ, 0x1 ;  /* 0x00000001ff0d7424 */ /* 0x000fe200078e00ff */
[----:B---3--:R-:W-:Y:S01]  /*0e20*/  @!UP2 ULEA UR9, UR10, UR9, 0x18 ;  /* 0x000000090a09a291 */ /* 0x008fe2000f8ec03f */
[----:B------:R-:W-:Y:S01]  /*0e30*/  LOP3.LUT P0, RZ, R10, 0x7, RZ, 0xc0, !PT ;  /* 0x000000070aff7812 */ /* 0x000fe2000780c0ff */
[----:B------:R-:W-:Y:S01]  /*0e40*/  VOTEU.ALL UP2, P1 ;  /* 0x00000000003f7886 */ /* 0x000fe20000840000 */
[----:B------:R-:W-:Y:S01]  /*0e50*/  ISETP.NE.AND P1, PT, R18, 0x3, PT ;  /* 0x000000031200780c */ /* 0x000fe20003f25270 */
[----:B------:R-:W2:Y:S02]  /*0e60*/  FENCE.VIEW.ASYNC.S ;  /* 0x00000000000073c6 */ /* 0x000ea40000000000 */
[----:B--2---:R2:W3:Y:S01]  /*0e70*/  @!UP0 SYNCS.EXCH.64 URZ, [UR8+0x3b0], UR4 ;  /* 0x0003b004083f85b2 */ /* 0x0044e20008000100 */
[----:B------:R-:W-:-:S02]  /*0e80*/  ISETP.LT.U32.AND P0, PT, R12, 0x4, !P0 ;  /* 0x000000040c00780c */ /* 0x000fc40004701070 */
[----:B------:R-:W-:Y:S01]  /*0e90*/  ISETP.EQ.OR P1, PT, R18, RZ, !P1 ;  /* 0x000000ff1200720c */ /* 0x000fe20004f22670 */
[----:B-1----:R-:W-:Y:S01]  /*0ea0*/  IMAD.MOV R24, RZ, RZ, -R2 ;  /* 0x000000ffff187224 */ /* 0x002fe200078e0a02 */
[----:B------:R-:W-:Y:S02]  /*0eb0*/  R2UR UR15, R14 ;  /* 0x000000000e0f72ca */ /* 0x000fe400000e0000 */
[----:B------:R-:W-:Y:S01]  /*0ec0*/  @P3 LEA.HI R0, R12, R12, RZ, 0x1 ;  /* 0x0000000c0c003211 */ /* 0x000fe200078f08ff */
[----:B0-----:R-:W-:Y:S01]  /*0ed0*/  IMAD R3, R27, R24, R16 ;  /* 0x000000181b037224 */ /* 0x001fe200078e0210 */
[----:B------:R-:W-:Y:S02]  /*0ee0*/  ISETP.EQ.AND P1, PT, R6, RZ, P1 ;  /* 0x000000ff0600720c */ /* 0x000fe40000f22270 */
[----:B------:R-:W-:Y:S02]  /*0ef0*/  @P3 SHF.R.S32.HI R0, RZ, 0x1, R0 ;  /* 0x00000001ff003819 */ /* 0x000fe40000011400 */
[----:B------:R-:W-:Y:S01]  /*0f00*/  SEL R7, RZ, 0x1, !P1 ;  /* 0x00000001ff077807 */ /* 0x000fe20004800000 */
[----:B------:R2:W0:Y:S01]  /*0f10*/  @!UP1 SYNCS.EXCH.64 URZ, [UR8+0x3b8], UR4 ;  /* 0x0003b804083f95b2 */ /* 0x0004220008000100 */
[----:B------:R-:W-:Y:S01]  /*0f20*/  @P3 ISETP.NE.AND P4, PT, R0, R3, PT ;  /* 0x000000030000320c */ /* 0x000fe20003f85270 */
[----:B------:R-:W-:Y:S01]  /*0f30*/  NOP ;  /* 0x0000000000007918 */ /* 0x000fe20000000000 */
[----:B------:R-:W-:-:S02]  /*0f40*/  SEL R0, RZ, 0x1, !P0 ;  /* 0x00000001ff007807 */ /* 0x000fc40004000000 */
[----:B------:R-:W-:Y:S02]  /*0f50*/  @P3 SEL R13, RZ, 0x1, P4 ;  /* 0x00000001ff0d3807 */ /* 0x000fe40002000000 */
[----:B------:R-:W-:Y:S02]  /*0f60*/  SEL R7, R7, 0x2, P6 ;  /* 0x0000000207077807 */ /* 0x000fe40003000000 */
[----:B------:R-:W-:Y:S01]  /*0f70*/  LOP3.LUT R13, R13, R0, RZ, 0xc0, !PT ;  /* 0x000000000d0d7212 */ /* 0x000fe200078ec0ff */
[----:B------:R2:W1:Y:S01]  /*0f80*/  @!UP2 SYNCS.EXCH.64 URZ, [UR9+0x390], UR6 ;  /* 0x00039006093fa5b2 */ /* 0x0004620008000100 */
[----:B------:R2:W4:Y:S01]  /*0f90*/  @!UP3 SYNCS.EXCH.64 URZ, [UR9+0x398], UR6 ;  /* 0x00039806093fb5b2 */ /* 0x0005220008000100 */
[----:B------:R2:W0:Y:S01]  /*0fa0*/  @!UP4 SYNCS.EXCH.64 URZ, [UR9+0x3a0], UR6 ;  /* 0x0003a006093fc5b2 */ /* 0x0004220008000100 */
[----:B------:R2:W0:Y:S01]  /*0fb0*/  @!UP5 SYNCS.EXCH.64 URZ, [UR9+0x3a8], UR6 ;  /* 0x0003a806093fd5b2 */ /* 0x0004220008000100 */
[----:B------:R-:W-:Y:S01]  /*0fc0*/  NOP ;  /* 0x0000000000007918 */ /* 0x000fe20000000000 */
[----:B--23--:R-:W-:Y:S05]  /*0fd0*/  @!P2 BRA `(.L_x_4) ;  /* 0x000000000008a947 */ /* 0x00cfea0003800000 */
[----:B01--4-:R-:W-:Y:S01]  /*0fe0*/  UCGABAR_ARV ;  /* 0x00000000000079c7 */ /* 0x013fe20008000000 */
[----:B------:R-:W-:Y:S05]  /*0ff0*/  BRA `(.L_x_5) ;  /* 0x0000000000047947 */ /* 0x000fea0003800000 */
.L_x_4:
[----:B01--4-:R-:W-:Y:S01]  /*1000*/  NOP ;  /* 0x0000000000007918 */ /* 0x013fe20000000000 */
.L_x_5:
[----:B------:R-:W-:Y:S01]  /*1010*/  ULDC.64 UR4, c[0x0][0x598] ;  /* 0x0001660000047ab9 */ /* 0x000fe20000000a00 */
[----:B------:R-:W-:Y:S01]  /*1020*/  ULDC.64 UR20, c[0x0][0x208] ;  /* 0x0000820000147ab9 */ /* 0x000fe20000000a00 */
[----:B------:R-:W-:-:S04]  /*1030*/  ISETP.NE.U32.AND P0, PT, RZ, UR4, PT ;  /* 0x00000004ff007c0c */ /* 0x000fc8000bf05070 */
[----:B------:R-:W-:-:S13]  /*1040*/  ISETP.NE.AND.EX P0, PT, RZ, UR5, PT, P0 ;  /* 0x00000005ff007c0c */ /* 0x000fda000bf05300 */
[----:B------:R-:W-:Y:S05]  /*1050*/  @!P0 BRA `(.L_x_6) ;  /* 0x00000000001c8947 */ /* 0x000fea0003800000 */
[----:B------:R-:W0:Y:S02]  /*1060*/  LDC.64 R2, c[0x0][0x598] ;  /* 0x00016600ff027b82 */ /* 0x000e240000000a00 */
[----:B0-----:R-:W2:Y:S02]  /*1070*/  LDG.E.64 R2, desc[UR20][R2.64] ;  /* 0x0000001402027981 */ /* 0x001ea4000c1e1b00 */
[----:B--2---:R-:W-:-:S04]  /*1080*/  ISETP.NE.U32.AND P0, PT, R2, RZ, PT ;  /* 0x000000ff0200720c */ /* 0x004fc80003f05070 */
[----:B------:R-:W-:-:S13]  /*1090*/  ISETP.NE.AND.EX P0, PT, R3, RZ, PT, P0 ;  /* 0x000000ff0300720c */ /* 0x000fda0003f05300 */
[----:B------:R-:W-:Y:S05]  /*10a0*/  @!P0 BRA `(.L_x_6) ;  /* 0x0000000000088947 */ /* 0x000fea0003800000 */
[----:B------:R0:W5:Y:S01]  /*10b0*/  LD.E R14, desc[UR20][R2.64] ;  /* 0x00000014020e7980 */ /* 0x000162000c101900 */
[----:B------:R-:W-:Y:S05]  /*10c0*/  BRA `(.L_x_7) ;  /* 0x0000000000207947 */ /* 0x000fea0003800000 */
.L_x_6:
[----:B------:R-:W-:Y:S02]  /*10d0*/  ULDC.64 UR4, c[0x0][0x588] ;  /* 0x0001620000047ab9 */ /* 0x000fe40000000a00 */
[----:B------:R-:W-:-:S04]  /*10e0*/  ISETP.NE.U32.AND P0, PT, RZ, UR4, PT ;  /* 0x00000004ff007c0c */ /* 0x000fc8000bf05070 */
[----:B------:R-:W-:-:S13]  /*10f0*/  ISETP.NE.AND.EX P0, PT, RZ, UR5, PT, P0 ;  /* 0x00000005ff007c0c */ /* 0x000fda000bf05300 */
[----:B------:R-:W-:Y:S05]  /*1100*/  @!P0 BRA `(.L_x_8) ;  /* 0x00000000000c8947 */ /* 0x000fea0003800000 */
[----:B------:R-:W0:Y:S02]  /*1110*/  LDC.64 R14, c[0x0][0x588] ;  /* 0x00016200ff0e7b82 */ /* 0x000e240000000a00 */
[----:B0-----:R1:W5:Y:S01]  /*1120*/  LDG.E R14, desc[UR20][R14.64] ;  /* 0x000000140e0e7981 */ /* 0x001362000c1e1900 */
[----:B------:R-:W-:Y:S05]  /*1130*/  BRA `(.L_x_7) ;  /* 0x0000000000047947 */ /* 0x000fea0003800000 */
.L_x_8:
[----:B------:R-:W2:Y:S02]  /*1140*/  LDC R14, c[0x0][0x580] ;  /* 0x00016000ff0e7b82 */ /* 0x000ea40000000800 */
.L_x_7:
[----:B------:R-:W-:Y:S02]  /*1150*/  ULDC.64 UR4, c[0x0][0x5a0] ;  /* 0x0001680000047ab9 */ /* 0x000fe40000000a00 */
[----:B------:R-:W-:-:S04]  /*1160*/  ISETP.NE.U32.AND P0, PT, RZ, UR4, PT ;  /* 0x00000004ff007c0c */ /* 0x000fc8000bf05070 */
[----:B------:R-:W-:-:S13]  /*1170*/  ISETP.NE.AND.EX P0, PT, RZ, UR5, PT, P0 ;  /* 0x00000005ff007c0c */ /* 0x000fda000bf05300 */
[----:B------:R-:W-:Y:S05]  /*1180*/  @!P0 BRA `(.L_x_9) ;  /* 0x00000000001c8947 */ /* 0x000fea0003800000 */
[----:B0-----:R-:W0:Y:S02]  /*1190*/  LDC.64 R2, c[0x0][0x5a0] ;  /* 0x00016800ff027b82 */ /* 0x001e240000000a00 */
[----:B0-----:R-:W3:Y:S02]  /*11a0*/  LDG.E.64 R2, desc[UR20][R2.64] ;  /* 0x0000001402027981 */ /* 0x001ee4000c1e1b00 */
[----:B---3--:R-:W-:-:S04]  /*11b0*/  ISETP.NE.U32.AND P0, PT, R2, RZ, PT ;  /* 0x000000ff0200720c */ /* 0x008fc80003f05070 */
[----:B------:R-:W-:-:S13]  /*11c0*/  ISETP.NE.AND.EX P0, PT, R3, RZ, PT, P0 ;  /* 0x000000ff0300720c */ /* 0x000fda0003f05300 */
[----:B------:R-:W-:Y:S05]  /*11d0*/  @!P0 BRA `(.L_x_9) ;  /* 0x0000000000088947 */ /* 0x000fea0003800000 */
[----:B-1----:R0:W5:Y:S01]  /*11e0*/  LD.E R15, desc[UR20][R2.64] ;  /* 0x00000014020f7980 */ /* 0x002162000c101900 */
[----:B------:R-:W-:Y:S05]  /*11f0*/  BRA `(.L_x_10) ;  /* 0x0000000000207947 */ /* 0x000fea0003800000 */
.L_x_9:
[----:B------:R-:W-:Y:S02]  /*1200*/  ULDC.64 UR4, c[0x0][0x590] ;  /* 0x0001640000047ab9 */ /* 0x000fe40000000a00 */
[----:B------:R-:W-:-:S04]  /*1210*/  ISETP.NE.U32.AND P0, PT, RZ, UR4, PT ;  /* 0x00000004ff007c0c */ /* 0x000fc8000bf05070 */
[----:B------:R-:W-:-:S13]  /*1220*/  ISETP.NE.AND.EX P0, PT, RZ, UR5, PT, P0 ;  /* 0x00000005ff007c0c */ /* 0x000fda000bf05300 */
[----:B------:R-:W-:Y:S05]  /*1230*/  @!P0 BRA `(.L_x_11) ;  /* 0x00000000000c8947 */ /* 0x000fea0003800000 */
[----:B0-----:R-:W1:Y:S02]  /*1240*/  LDC.64 R2, c[0x0][0x590] ;  /* 0x00016400ff027b82 */ /* 0x001e640000000a00 */
[----:B-1----:R1:W5:Y:S01]  /*1250*/  LDG.E R15, desc[UR20][R2.64] ;  /* 0x00000014020f7981 */ /* 0x002362000c1e1900 */
[----:B------:R-:W-:Y:S05]  /*1260*/  BRA `(.L_x_10) ;  /* 0x0000000000047947 */ /* 0x000fea0003800000 */
.L_x_11:
[----:B-1----:R-:W3:Y:S02]  /*1270*/  LDC R15, c[0x0][0x584] ;  /* 0x00016100ff0f7b82 */ /* 0x002ee40000000800 */
.L_x_10:
[----:B------:R-:W4:Y:S01]  /*1280*/  LDC R0, c[0x0][0x65c] ;  /* 0x00019700ff007b82 */ /* 0x000f220000000800 */
[----:B------:R-:W-:Y:S01]  /*1290*/  ULDC UR8, c[0x0][0x28c] ;  /* 0x0000a30000087ab9 */ /* 0x000fe20000000800 */
[----:B------:R-:W-:Y:S01]  /*12a0*/  ISETP.NE.AND P0, PT, R6, 0x2, PT ;  /* 0x000000020600780c */ /* 0x000fe20003f05270 */
[----:B------:R-:W-:Y:S01]  /*12b0*/  UIADD3 UR8, UR8, 0x1f, URZ ;  /* 0x0000001f08087890 */ /* 0x000fe2000fffe03f */
[----:B------:R-:W-:Y:S01]  /*12c0*/  IMAD.U32 R4, RZ, RZ, UR12 ;  /* 0x0000000cff047e24 */ /* 0x000fe2000f8e00ff */
[----:B------:R-:W-:Y:S01]  /*12d0*/  UMOV UR5, URZ ;  /* 0x0000003f00057c82 */ /* 0x000fe20008000000 */
[----:B------:R-:W-:Y:S01]  /*12e0*/  UMOV UR4, URZ ;  /* 0x0000003f00047c82 */ /* 0x000fe20008000000 */
[----:B------:R-:W-:-:S04]  /*12f0*/  USHF.R.S32.HI UR9, URZ, 0x1f, UR8 ;  /* 0x0000001f3f097899 */ /* 0x000fc80008011408 */
[----:B------:R-:W-:-:S04]  /*1300*/  ULEA.HI UR9, UR9, UR8, URZ, 0x5 ;  /* 0x0000000809097291 */ /* 0x000fc8000f8f283f */
[----:B------:R-:W-:Y:S01]  /*1310*/  USHF.R.S32.HI UR13, URZ, 0x5, UR9 ;  /* 0x000000053f0d7899 */ /* 0x000fe20008011409 */
[----:B----4-:R-:W-:-:S13]  /*1320*/  ISETP.NE.AND P4, PT, R0, 0x1, PT ;  /* 0x000000010000780c */ /* 0x010fda0003f85270 */
[----:B01----:R-:W0:Y:S01]  /*1330*/  @P4 LDC R3, c[0x0][0x10] ;  /* 0x00000400ff034b82 */ /* 0x003e220000000800 */
[----:B------:R-:W-:Y:S02]  /*1340*/  @P4 IMAD.MOV.U32 R17, RZ, RZ, RZ ;  /* 0x000000ffff114224 */ /* 0x000fe400078e00ff */
[----:B------:R-:W-:-:S05]  /*1350*/  @P4 IMAD.MOV.U32 R5, RZ, RZ, RZ ;  /* 0x000000ffff054224 */ /* 0x000fca00078e00ff */
[----:B------:R-:W1:Y:S01]  /*1360*/  @!P4 LDC R9, c[0x0][0xc] ;  /* 0x00000300ff09cb82 */ /* 0x000e620000000800 */
[----:B------:R-:W-:Y:S01]  /*1370*/  ULDC UR6, c[0x0][0xc] ;  /* 0x0000030000067ab9 */ /* 0x000fe20000000800 */
[----:B------:R-:W-:Y:S02]  /*1380*/  ULDC UR7, c[0x0][0x10] ;  /* 0x0000040000077ab9 */ /* 0x000fe40000000800 */
[----:B------:R-:W-:-:S04]  /*1390*/  UIMAD.WIDE.U32 UR6, UR6, UR7, URZ ;  /* 0x00000007060672a5 */ /* 0x000fc8000f8e003f */
[----:B------:R-:W4:Y:S01]  /*13a0*/  LDC R8, c[0x0][0x14] ;  /* 0x00000500ff087b82 */ /* 0x000f220000000800 */
[----:B0-----:R-:W-:-:S04]  /*13b0*/  @P4 IMAD.WIDE.U32 R2, R3, UR12, R16 ;  /* 0x0000000c03024c25 */ /* 0x001fc8000f8e0010 */
[----:B------:R-:W-:Y:S02]  /*13c0*/  @P4 IMAD.IADD R3, R3, 0x1, R5 ;  /* 0x0000000103034824 */ /* 0x000fe400078e0205 */
[----:B------:R-:W-:Y:S02]  /*13d0*/  IMAD.MOV.U32 R5, RZ, RZ, RZ ;  /* 0x000000ffff057224 */ /* 0x000fe400078e00ff */
[----:B-1----:R-:W-:-:S04]  /*13e0*/  @!P4 IMAD.WIDE.U32 R4, R16, R9, R4 ;  /* 0x000000091004c225 */ /* 0x002fc800078e0004 */
[----:B------:R-:W-:Y:S02]  /*13f0*/  @!P4 IMAD.MOV.U32 R2, RZ, RZ, R4 ;  /* 0x000000ffff02c224 */ /* 0x000fe400078e0004 */
[C---:B----4-:R-:W-:Y:S02]  /*1400*/  IMAD R21, R8.reuse, UR7, RZ ;  /* 0x0000000708157c24 */ /* 0x050fe4000f8e02ff */
[----:B------:R-:W-:Y:S01]  /*1410*/  IMAD.WIDE.U32 R8, R8, UR6, RZ ;  /* 0x0000000608087c25 */ /* 0x000fe2000f8e00ff */
[----:B------:R-:W-:-:S03]  /*1420*/  ULDC.64 UR6, c[0x0][0x650] ;  /* 0x0001940000067ab9 */ /* 0x000fc60000000a00 */
[----:B------:R-:W-:Y:S02]  /*1430*/  @!P4 IMAD.MOV.U32 R3, RZ, RZ, R5 ;  /* 0x000000ffff03c224 */ /* 0x000fe400078e0005 */
[----:B------:R-:W-:Y:S01]  /*1440*/  IMAD.IADD R0, R9, 0x1, R21 ;  /* 0x0000000109007824 */ /* 0x000fe200078e0215 */
[----:B------:R-:W-:Y:S06]  /*1450*/  @P0 BRA `(.L_x_12) ;  /* 0x0000000000200947 */ /* 0x000fec0003800000 */
[----:B------:R-:W-:Y:S01]  /*1460*/  USHF.R.U32.HI UR4, URZ, 0x3, UR13 ;  /* 0x000000033f047899 */ /* 0x000fe2000801160d */
[----:B------:R-:W-:Y:S01]  /*1470*/  IADD3 R2, P0, R2, R8, RZ ;  /* 0x0000000802027210 */ /* 0x000fe20007f1e0ff */
[----:B------:R-:W-:Y:S02]  /*1480*/  UISETP.GE.U32.AND UP0, UPT, UR13, 0x38, UPT ;  /* 0x000000380d00788c */ /* 0x000fe4000bf06070 */
[----:B------:R-:W-:Y:S02]  /*1490*/  UIMAD.WIDE.U32 UR4, UR4, 0x24924925, URZ ;  /* 0x24924925040478a5 */ /* 0x000fe4000f8e003f */
[----:B------:R-:W-:-:S05]  /*14a0*/  IMAD.X R3, R0, 0x1, R3, P0 ;  /* 0x0000000100037824 */ /* 0x000fca00000e0603 */
[----:B------:R-:W-:Y:S02]  /*14b0*/  UMOV UR4, URZ ;  /* 0x0000003f00047c82 */ /* 0x000fe40008000000 */
[----:B------:R-:W-:Y:S02]  /*14c0*/  @UP0 ULOP3.LUT UR4, UR5, 0x1, URZ, 0xc0, !UPT ;  /* 0x0000000105040892 */ /* 0x000fe4000f8ec03f */
[----:B------:R-:W-:-:S12]  /*14d0*/  UIMAD UR5, UR5, -0x38, UR13 ;  /* 0xffffffc8050578a4 */ /* 0x000fd8000f8e020d */
.L_x_12:
[----:B------:R-:W-:Y:S01]  /*14e0*/  ISETP.GE.U32.AND P0, PT, R2, UR6, PT ;  /* 0x0000000602007c0c */ /* 0x000fe2000bf06070 */
[----:B------:R-:W-:Y:S01]  /*14f0*/  IMAD.MOV.U32 R6, RZ, RZ, -0x1 ;  /* 0xffffffffff067424 */ /* 0x000fe200078e00ff */
[----:B------:R-:W-:Y:S01]  /*1500*/  PRMT R20, RZ, 0x7610, R20 ;  /* 0x00007610ff147816 */ /* 0x000fe20000000014 */
[----:B------:R-:W-:Y:S01]  /*1510*/  IMAD.MOV.U32 R4, RZ, RZ, -0x1 ;  /* 0xffffffffff047424 */ /* 0x000fe200078e00ff */
[----:B------:R-:W-:Y:S01]  /*1520*/  ISETP.GE.U32.AND.EX P0, PT, R3, UR7, PT, P0 ;  /* 0x0000000703007c0c */ /* 0x000fe2000bf06100 */
[----:B------:R-:W-:-:S12]  /*1530*/  IMAD.MOV.U32 R5, RZ, RZ, -0x1 ;  /* 0xffffffffff057424 */ /* 0x000fd800078e00ff */
[----:B------:R-:W-:Y:S05]  /*1540*/  @P0 BRA `(.L_x_13) ;  /* 0x0000000400240947 */ /* 0x000fea0003800000 */
[----:B------:R-:W0:Y:S01]  /*1550*/  LDC.64 R30, c[0x0][0x628] ;  /* 0x00018a00ff1e7b82 */ /* 0x000e220000000a00 */
[----:B------:R-:W-:Y:S02]  /*1560*/  IMAD.MOV.U32 R4, RZ, RZ, R2 ;  /* 0x000000ffff047224 */ /* 0x000fe400078e0002 */
[----:B------:R-:W-:-:S05]  /*1570*/  IMAD.MOV.U32 R5, RZ, RZ, R3 ;  /* 0x000000ffff057224 */ /* 0x000fca00078e0003 */
[----:B------:R-:W1:Y:S08]  /*1580*/  LDC R6, c[0x0][0x630] ;  /* 0x00018c00ff067b82 */ /* 0x000e700000000800 */
[----:B------:R-:W4:Y:S01]  /*1590*/  LDC.64 R32, c[0x0][0x620] ;  /* 0x00018800ff207b82 */ /* 0x000f220000000a00 */
[----:B0-----:R-:W-:-:S04]  /*15a0*/  ISETP.NE.U32.AND P0, PT, R30, RZ, PT ;  /* 0x000000ff1e00720c */ /* 0x001fc80003f05070 */
[----:B------:R-:W-:-:S13]  /*15b0*/  ISETP.NE.AND.EX P0, PT, R31, RZ, PT, P0 ;  /* 0x000000ff1f00720c */ /* 0x000fda0003f05300 */
[----:B-1--4-:R-:W-:Y:S05]  /*15c0*/  @!P0 BRA `(.L_x_14) ;  /* 0x0000000000288947 */ /* 0x012fea0003800000 */
[----:B------:R-:W0:Y:S02]  /*15d0*/  LDC R23, c[0x0][0x634] ;  /* 0x00018d00ff177b82 */ /* 0x000e240000000800 */
[----:B0-----:R-:W-:-:S05]  /*15e0*/  IADD3 R23, P0, R2, R23, RZ ;  /* 0x0000001702177210 */ /* 0x001fca0007f1e0ff */
[----:B------:R-:W-:-:S04]  /*15f0*/  IMAD.X R29, RZ, RZ, R3, P0 ;  /* 0x000000ffff1d7224 */ /* 0x000fc800000e0603 */
[----:B------:R-:W-:-:S04]  /*1600*/  IMAD.WIDE.U32 R4, R29, R30, RZ ;  /* 0x0000001e1d047225 */ /* 0x000fc800078e00ff */
[----:B------:R-:W-:-:S04]  /*1610*/  IMAD.WIDE.U32 R20, P0, R23, R31, R4 ;  /* 0x0000001f17147225 */ /* 0x000fc80007800004 */
[----:B------:R-:W-:-:S04]  /*1620*/  IMAD.WIDE.U32 R4, R23, R30, RZ ;  /* 0x0000001e17047225 */ /* 0x000fc800078e00ff */
[----:B------:R-:W-:Y:S01]  /*1630*/  IMAD.X R23, RZ, RZ, RZ, P0 ;  /* 0x000000ffff177224 */ /* 0x000fe200000e06ff */
[----:B------:R-:W-:Y:S01]  /*1640*/  IADD3 RZ, P0, R5, R20, RZ ;  /* 0x0000001405ff7210 */ /* 0x000fe20007f1e0ff */
[----:B------:R-:W-:-:S04]  /*1650*/  IMAD.MOV.U32 R22, RZ, RZ, R21 ;  /* 0x000000ffff167224 */ /* 0x000fc800078e0015 */
[----:B------:R-:W-:-:S08]  /*1660*/  IMAD.WIDE.U32.X R4, R29, R31, R22, P0 ;  /* 0x0000001f1d047225 */ /* 0x000fd000000e0416 */
.L_x_14:
[----:B------:R-:W0:Y:S01]  /*1670*/  LDC.64 R34, c[0x0][0x640] ;  /* 0x00019000ff227b82 */ /* 0x000e220000000a00 */
[-CC-:B------:R-:W-:Y:S01]  /*1680*/  SHF.R.U64 R36, R4, R6.reuse, R5.reuse ;  /* 0x0000000604247219 */ /* 0x180fe20000001205 */
[----:B------:R-:W-:Y:S01]  /*1690*/  IMAD.MOV.U32 R39, RZ, RZ, 0x1 ;  /* 0x00000001ff277424 */ /* 0x000fe200078e00ff */
[----:B------:R-:W-:Y:S02]  /*16a0*/  SHF.R.U32.HI R4, RZ, R6, R5 ;  /* 0x00000006ff047219 */ /* 0x000fe40000011605 */
[----:B------:R-:W-:-:S03]  /*16b0*/  IADD3 R21, P0, RZ, -R36, RZ ;  /* 0x80000024ff157210 */ /* 0x000fc60007f1e0ff */
[----:B------:R-:W1:Y:S02]  /*16c0*/  LDC R20, c[0x0][0x618] ;  /* 0x00018600ff147b82 */ /* 0x000e640000000800 */
[----:B------:R-:W-:-:S04]  /*16d0*/  IMAD.X R5, RZ, RZ, ~R4, P0 ;  /* 0x000000ffff057224 */ /* 0x000fc800000e0e04 */
[-C--:B------:R-:W-:Y:S02]  /*16e0*/  IMAD R6, R5, R32.reuse, RZ ;  /* 0x0000002005067224 */ /* 0x080fe400078e02ff */
[----:B------:R-:W4:Y:S01]  /*16f0*/  LDC R23, c[0x0][0x608] ;  /* 0x00018200ff177b82 */ /* 0x000f220000000800 */
[----:B------:R-:W-:-:S04]  /*1700*/  IMAD.WIDE.U32 R4, R21, R32, R2 ;  /* 0x0000002015047225 */ /* 0x000fc800078e0002 */
[----:B------:R-:W-:-:S03]  /*1710*/  IMAD R21, R21, R33, R6 ;  /* 0x0000002115157224 */ /* 0x000fc600078e0206 */
[----:B------:R-:W2:Y:S01]  /*1720*/  LDC R26, c[0x0][0x658] ;  /* 0x00019600ff1a7b82 */ /* 0x000ea20000000800 */
[----:B------:R-:W-:Y:S01]  /*1730*/  IMAD.IADD R5, R5, 0x1, R21 ;  /* 0x0000000105057824 */ /* 0x000fe200078e0215 */
[----:B0-----:R-:W-:Y:S01]  /*1740*/  ISETP.NE.U32.AND P0, PT, R34, RZ, PT ;  /* 0x000000ff2200720c */ /* 0x001fe20003f05070 */
[----:B------:R-:W-:-:S03]  /*1750*/  IMAD.MOV.U32 R21, RZ, RZ, -0x1 ;  /* 0xffffffffff157424 */ /* 0x000fc600078e00ff */
[----:B------:R-:W-:Y:S02]  /*1760*/  ISETP.NE.AND.EX P0, PT, R35, RZ, PT, P0 ;  /* 0x000000ff2300720c */ /* 0x000fe40003f05300 */
[----:B------:R-:W0:Y:S01]  /*1770*/  LDC R33, c[0x0][0x600] ;  /* 0x00018000ff217b82 */ /* 0x000e220000000800 */
[-CC-:B-1----:R-:W-:Y:S02]  /*1780*/  SHF.R.U64 R31, R4, R20.reuse, R5.reuse ;  /* 0x00000014041f7219 */ /* 0x182fe40000001205 */
[----:B------:R-:W-:-:S05]  /*1790*/  SHF.R.U32.HI R4, RZ, R20, R5 ;  /* 0x00000014ff047219 */ /* 0x000fca0000011605 */
[----:B------:R-:W1:Y:S01]  /*17a0*/  LDC R28, c[0x0][0x648] ;  /* 0x00019200ff1c7b82 */ /* 0x000e620000000800 */
[-CC-:B----4-:R-:W-:Y:S02]  /*17b0*/  SHF.R.U64 R41, R31, R23.reuse, R4.reuse ;  /* 0x000000171f297219 */ /* 0x190fe40000001204 */
[----:B------:R-:W-:-:S05]  /*17c0*/  SHF.R.U32.HI R5, RZ, R23, R4 ;  /* 0x00000017ff057219 */ /* 0x000fca0000011604 */
[----:B------:R-:W4:Y:S01]  /*17d0*/  LDC R37, c[0x0][0x638] ;  /* 0x00018e00ff257b82 */ /* 0x000f220000000800 */
[-C--:B--2---:R-:W-:Y:S02]  /*17e0*/  SHF.L.U32 R4, R21, R26.reuse, RZ ;  /* 0x0000001a15047219 */ /* 0x084fe400000006ff */
[--C-:B------:R-:W-:Y:S02]  /*17f0*/  SHF.R.U64 R32, R41, R26, R5.reuse ;  /* 0x0000001a29207219 */ /* 0x100fe40000001205 */
[----:B------:R-:W-:Y:S02]  /*1800*/  LOP3.LUT R6, RZ, R4, RZ, 0x33, !PT ;  /* 0x00000004ff067212 */ /* 0x000fe400078e33ff */
[----:B------:R-:W-:Y:S01]  /*1810*/  SHF.R.U32.HI R5, RZ, R26, R5 ;  /* 0x0000001aff057219 */ /* 0x000fe20000011605 */
[----:B------:R-:W2:Y:S01]  /*1820*/  LDC R30, c[0x0][0x610] ;  /* 0x00018400ff1e7b82 */ /* 0x000ea20000000800 */
[----:B------:R-:W-:Y:S01]  /*1830*/  IMAD.MOV.U32 R4, RZ, RZ, R32 ;  /* 0x000000ffff047224 */ /* 0x000fe200078e0020 */
[----:B------:R-:W-:Y:S06]  /*1840*/  @!P0 BRA `(.L_x_15) ;  /* 0x0000000000288947 */ /* 0x000fec0003800000 */
[----:B------:R-:W3:Y:S02]  /*1850*/  LDC R23, c[0x0][0x64c] ;  /* 0x00019300ff177b82 */ /* 0x000ee40000000800 */
[----:B---3--:R-:W-:-:S05]  /*1860*/  IADD3 R23, P0, R32, R23, RZ ;  /* 0x0000001720177210 */ /* 0x008fca0007f1e0ff */
        /* <DEDUP_REMOVED lines=8> */
.L_x_15:
[----:B-1----:R-:W-:Y:S01]  /*18f0*/  SHF.R.U64 R17, R4, R28, R5 ;  /* 0x0000001c04117219 */ /* 0x002fe20000001205 */
[----:B------:R-:W-:Y:S01]  /*1900*/  @P4 IMAD R25, R27, R24, R16 ;  /* 0x000000181b194224 */ /* 0x000fe200078e0210 */
[----:B------:R-:W-:Y:S02]  /*1910*/  SHF.L.U32 R4, R39, R26, RZ ;  /* 0x0000001a27047219 */ /* 0x000fe400000006ff */
[----:B------:R-:W-:Y:S01]  /*1920*/  LOP3.LUT R5, R41, R6, RZ, 0xc0, !PT ;  /* 0x0000000629057212 */ /* 0x000fe200078ec0ff */
[----:B0-----:R-:W-:Y:S02]  /*1930*/  VIADD R6, R33, 0xffffffff ;  /* 0xffffffff21067836 */ /* 0x001fe40000000000 */
[----:B------:R-:W-:Y:S02]  /*1940*/  IMAD.MOV R20, RZ, RZ, -R17 ;  /* 0x000000ffff147224 */ /* 0x000fe400078e0a11 */
[----:B------:R-:W-:Y:S01]  /*1950*/  IMAD R16, R4, R17, R5 ;  /* 0x0000001104107224 */ /* 0x000fe200078e0205 */
[----:B------:R-:W-:Y:S01]  /*1960*/  LOP3.LUT R5, R31, R6, RZ, 0xc0, !PT ;  /* 0x000000061f057212 */ /* 0x000fe200078ec0ff */
[----:B----4-:R-:W-:-:S02]  /*1970*/  IMAD R4, R20, R37, R32 ;  /* 0x0000002514047224 */ /* 0x010fc400078e0220 */
[----:B--2---:R-:W-:Y:S02]  /*1980*/  IMAD R6, R16, R30, R25 ;  /* 0x0000001e10067224 */ /* 0x004fe400078e0219 */
[----:B------:R-:W-:Y:S02]  /*1990*/  IMAD R5, R4, R33, R5 ;  /* 0x0000002104057224 */ /* 0x000fe400078e0205 */
[----:B------:R-:W-:-:S03]  /*19a0*/  IMAD.MOV.U32 R20, RZ, RZ, 0x1 ;  /* 0x00000001ff147424 */ /* 0x000fc600078e00ff */
[----:B------:R-:W-:Y:S02]  /*19b0*/  SEL R4, R5, R6, !P4 ;  /* 0x0000000605047207 */ /* 0x000fe40006000000 */
[----:B------:R-:W-:Y:S01]  /*19c0*/  SEL R6, R6, R5, !P4 ;  /* 0x0000000506067207 */ /* 0x000fe20006000000 */
[----:B------:R-:W-:-:S07]  /*19d0*/  IMAD.MOV.U32 R5, RZ, RZ, R36 ;  /* 0x000000ffff057224 */ /* 0x000fce00078e0024 */
.L_x_13:
[----:B------:R-:W-:Y:S05]  /*19e0*/  @!P2 BRA `(.L_x_16) ;  /* 0x00000000000ca947 */ /* 0x000fea0003800000 */
[----:B------:R-:W-:Y:S01]  /*19f0*/  UCGABAR_WAIT ;  /* 0x0000000000007dc7 */ /* 0x000fe20008000000 */
[----:B------:R-:W-:Y:S01]  /*1a00*/  CCTL.IVALL ;  /* 0x00000000ff00798f */ /* 0x000fe20002000000 */
[----:B------:R-:W-:Y:S05]  /*1a10*/  BRA `(.L_x_17) ;  /* 0x0000000000047947 */ /* 0x000fea0003800000 */
.L_x_16:
[----:B------:R-:W-:Y:S06]  /*1a20*/  BAR.SYNC.DEFER_BLOCKING 0x0 ;  /* 0x0000000000007b1d */ /* 0x000fec0000010000 */
.L_x_17:
[----:B------:R-:W-:Y:S05]  /*1a30*/  @!P5 BRA `(.L_x_18) ;  /* 0x0000004000c8d947 */ /* 0x000fea0003800000 */
[----:B------:R-:W-:-:S13]  /*1a40*/  ISETP.GT.U32.AND P0, PT, R38, 0x1, PT ;  /* 0x000000012600780c */ /* 0x000fda0003f04070 */
[----:B------:R-:W-:Y:S05]  /*1a50*/  @P0 EXIT ;  /* 0x000000000000094d */ /* 0x000fea0003800000 */
.L_x_19:
[----:B------:R-:W-:-:S08]  /*1a60*/  NOP ;  /* 0x0000000000007918 */ /* 0x000fd00000000000 */
[----:B------:R-:W0:Y:S02]  /*1a70*/  USETMAXREG.TRY_ALLOC.CTAPOOL UP0, 0xe8 ;  /* 0x000000e8000079c8 */ /* 0x000e240008000600 */
[----:B0-----:R-:W-:-:S13]  /*1a80*/  PLOP3.LUT P0, PT, PT, PT, UP0, 0x80, 0x0 ;  /* 0x000000000000781c */ /* 0x001fda0003f0f008 */
[----:B------:R-:W-:Y:S05]  /*1a90*/  @!P0 BRA `(.L_x_19) ;  /* 0xfffffffc00f08947 */ /* 0x000fea000383ffff */
[----:B------:R-:W-:-:S13]  /*1aa0*/  LOP3.LUT P0, RZ, R20, 0xff, RZ, 0xc0, !PT ;  /* 0x000000ff14ff7812 */ /* 0x000fda000780c0ff */
[----:B------:R-:W-:Y:S05]  /*1ab0*/  @!P0 EXIT ;  /* 0x000000000000894d */ /* 0x000fea0003800000 */
[----:B------:R-:W0:Y:S01]  /*1ac0*/  S2UR UR6, SR_CgaCtaId ;  /* 0x00000000000679c3 */ /* 0x000e220000008800 */
[CC--:B------:R-:W-:Y:S01]  /*1ad0*/  LEA.HI R11, R19.reuse, R10.reuse, RZ, 0x2 ;  /* 0x0000000a130b7211 */ /* 0x0c0fe200078f10ff */
[----:B------:R-:W-:Y:S01]  /*1ae0*/  UIADD3 UR7, UR15, -0x1, URZ ;  /* 0xffffffff0f077890 */ /* 0x000fe2000fffe03f */
[----:B------:R-:W-:Y:S01]  /*1af0*/  LEA.HI R19, R19, R10, RZ, 0x5 ;  /* 0x0000000a13137211 */ /* 0x000fe200078f28ff */
[----:B------:R-:W-:Y:S01]  /*1b00*/  UMOV UR12, 0x400 ;  /* 0x00000400000c7882 */ /* 0x000fe20000000000 */
[--C-:B------:R-:W-:Y:S01]  /*1b10*/  SHF.R.S32.HI R16, RZ, 0x2, R11.reuse ;  /* 0x00000002ff107819 */ /* 0x100fe2000001140b */
[----:B------:R-:W-:Y:S01]  /*1b20*/  UISETP.LT.AND UP0, UPT, UR13, 0x1, UPT ;  /* 0x000000010d00788c */ /* 0x000fe2000bf01270 */
[----:B------:R-:W-:Y:S01]  /*1b30*/  SHF.R.S32.HI R17, RZ, 0x1f, R11 ;  /* 0x0000001fff117819 */ /* 0x000fe2000001140b */
[----:B------:R-:W-:Y:S01]  /*1b40*/  USHF.L.U32 UR22, UR13, 0x1, URZ ;  /* 0x000000010d167899 */ /* 0x000fe2000800063f */
[----:B------:R-:W-:Y:S01]  /*1b50*/  SHF.R.S32.HI R19, RZ, 0x5, R19 ;  /* 0x00000005ff137819 */ /* 0x000fe20000011413 */
[----:B------:R-:W-:Y:S01]  /*1b60*/  USEL UR14, UR13, 0x1, UP0 ;  /* 0x000000010d0e7887 */ /* 0x000fe20008000000 */
[----:B------:R-:W-:Y:S01]  /*1b70*/  LEA.HI R17, R17, R16, RZ, 0x3 ;  /* 0x0000001011117211 */ /* 0x000fe200078f18ff */
[----:B------:R-:W-:Y:S01]  /*1b80*/  UISETP.NE.AND UP0, UPT, UR7, URZ, UPT ;  /* 0x0000003f0700728c */ /* 0x000fe2000bf05270 */
[----:B------:R-:W-:Y:S01]  /*1b90*/  LOP3.LUT R11, R11, 0xfffffffc, RZ, 0xc0, !PT ;  /* 0xfffffffc0b0b7812 */ /* 0x000fe200078ec0ff */
[----:B------:R-:W-:Y:S01]  /*1ba0*/  UIADD3 UR14, -UR14, UR13, URZ ;  /* 0x0000000d0e0e7290 */ /* 0x000fe2000fffe13f */
[----:B------:R-:W-:Y:S01]  /*1bb0*/  LOP3.LUT R17, R17, 0xfffffff8, RZ, 0xc0, !PT ;  /* 0xfffffff811117812 */ /* 0x000fe200078ec0ff */
[----:B------:R-:W-:Y:S01]  /*1bc0*/  USEL UR9, URZ, 0x1, UP0 ;  /* 0x000000013f097887 */ /* 0x000fe20008000000 */
[----:B------:R-:W-:Y:S01]  /*1bd0*/  LOP3.LUT R86, R7, 0x1, RZ, 0xfc, !PT ;  /* 0x0000000107567812 */ /* 0x000fe200078efcff */
[----:B------:R-:W-:-:S02]  /*1be0*/  IMAD.IADD R20, R10, 0x1, -R11 ;  /* 0x000000010a147824 */ /* 0x000fc400078e0a0b */
[----:B------:R-:W-:Y:S02]  /*1bf0*/  IMAD.IADD R16, R16, 0x1, -R17 ;  /* 0x0000000110107824 */ /* 0x000fe400078e0a11 */
[----:B------:R-:W-:Y:S01]  /*1c00*/  IMAD.U32 R87, RZ, RZ, UR9 ;  /* 0x00000009ff577e24 */ /* 0x000fe2000f8e00ff */
[----:B0-----:R-:W-:Y:S02]  /*1c10*/  ULEA UR12, UR6, UR12, 0x18 ;  /* 0x0000000c060c7291 */ /* 0x001fe4000f8ec03f */
[--C-:B------:R-:W-:Y:S01]  /*1c20*/  SHF.R.S32.HI R17, RZ, 0x1f, R16.reuse ;  /* 0x0000001fff117819 */ /* 0x100fe20000011410 */
[----:B------:R-:W-:Y:S01]  /*1c30*/  USHF.L.U32 UR6, UR7, 0x3, URZ ;  /* 0x0000000307067899 */ /* 0x000fe2000800063f */
[C-C-:B------:R-:W-:Y:S01]  /*1c40*/  IMAD R21, R19.reuse, -0x10, -R16.reuse ;  /* 0xfffffff013157824 */ /* 0x140fe200078e0a10 */
[----:B------:R-:W-:Y:S02]  /*1c50*/  UIADD3 UR7, UR12, 0x480, URZ ;  /* 0x000004800c077890 */ /* 0x000fe4000fffe03f */
[----:B------:R-:W-:Y:S01]  /*1c60*/  ULOP3.LUT UR6, UR6, 0x8, URZ, 0xc0, !UPT ;  /* 0x0000000806067892 */ /* 0x000fe2000f8ec03f */
[----:B------:R-:W-:Y:S01]  /*1c70*/  IMAD.WIDE R10, R19, 0x10, R16 ;  /* 0x00000010130a7825 */ /* 0x000fe200078e0210 */
[----:B------:R-:W-:-:S02]  /*1c80*/  UIADD3 UR8, UR12, 0x1c480, URZ ;  /* 0x0001c4800c087890 */ /* 0x000fc4000fffe03f */
[----:B------:R-:W-:Y:S02]  /*1c90*/  USHF.R.U32.HI UR7, URZ, 0x4, UR7 ;  /* 0x000000043f077899 */ /* 0x000fe40008011607 */
[----:B------:R-:W-:Y:S02]  /*1ca0*/  USHF.R.U32.HI UR8, URZ, 0x4, UR8 ;  /* 0x000000043f087899 */ /* 0x000fe40008011608 */
[----:B------:R-:W-:Y:S02]  /*1cb0*/  ULOP3.LUT UR24, UR6, 0x8, URZ, 0x3c, !UPT ;  /* 0x0000000806187892 */ /* 0x000fe4000f8e3c3f */
[----:B------:R-:W-:Y:S02]  /*1cc0*/  ULOP3.LUT UR16, UR6, 0x18, URZ, 0x3c, !UPT ;  /* 0x0000001806107892 */ /* 0x000fe4000f8e3c3f */
[----:B------:R-:W-:Y:S01]  /*1cd0*/  UIADD3 UR23, UR12, 0x390, URZ ;  /* 0x000003900c177890 */ /* 0x000fe2000fffe03f */
[----:B------:R-:W-:Y:S01]  /*1ce0*/  ULDC UR6, c[0x0][0x284] ;  /* 0x0000a10000067ab9 */ /* 0x000fe20000000800 */
[----:B------:R-:W-:Y:S01]  /*1cf0*/  ULOP3.LUT UR7, UR7, 0x3fff, URZ, 0xc0, !UPT ;  /* 0x00003fff07077892 */ /* 0x000fe2000f8ec03f */
[----:B------:R-:W-:Y:S01]  /*1d00*/  VIADD R21, R21, UR6 ;  /* 0x0000000615157c36 */ /* 0x000fe20008000000 */
[----:B------:R-:W-:-:S02]  /*1d10*/  ULOP3.LUT UR8, UR8, 0x3fff, URZ, 0xc0, !UPT ;  /* 0x00003fff08087892 */ /* 0x000fc4000f8ec03f */
[----:B------:R-:W-:Y:S02]  /*1d20*/  ULEA UR15, UR15, UR23, 0x3 ;  /* 0x000000170f0f7291 */ /* 0x000fe4000f8e183f */
[----:B------:R-:W-:Y:S02]  /*1d30*/  ULOP3.LUT UR17, UR7, 0x10000, URZ, 0xfc, !UPT ;  /* 0x0001000007117892 */ /* 0x000fe4000f8efc3f */
[----:B------:R-:W-:-:S12]  /*1d40*/  ULOP3.LUT UR18, UR8, 0x10000, URZ, 0xfc, !UPT ;  /* 0x0001000008127892 */ /* 0x000fd8000f8efc3f */
.L_x_110:
[----:B------:R-:W-:Y:S01]  /*1d50*/  SHF.L.U32 R16, R87, 0x1f, RZ ;  /* 0x0000001f57107819 */ /* 0x000fe200000006ff */
[----:B------:R-:W0:Y:S01]  /*1d60*/  LDC R17, c[0x0][0x28c] ;  /* 0x0000a300ff117b82 */ /* 0x000e220000000800 */
[----:B------:R-:W-:Y:S01]  /*1d70*/  UMOV UR6, URZ ;  /* 0x0000003f00067c82 */ /* 0x000fe20008000000 */
[----:B------:R-:W-:Y:S01]  /*1d80*/  UMOV UR19, UR5 ;  /* 0x0000000500137c82 */ /* 0x000fe20008000000 */
[----:B-1----:R-:W1:Y:S01]  /*1d90*/  SYNCS.PHASECHK.TRANS64.TRYWAIT P0, [UR15+-0x8], R16 ;  /* 0xfffff810ff0075a7 */ /* 0x002e62000800014f */
[----:B0-----:R-:W-:Y:S01]  /*1da0*/  ISETP.GE.AND P1, PT, R17, 0x1, PT ;  /* 0x000000011100780c */ /* 0x001fe20003f26270 */
[----:B-1234-:R-:W-:-:S12]  /*1db0*/  @!P0 BRA `(.L_x_20) ;  /* 0x0000006c00708947 */ /* 0x01efd80003800000 */
.L_x_184:
[----:B------:R-:W-:Y:S01]  /*1dc0*/  UMOV UR7, URZ ;  /* 0x0000003f00077c82 */ /* 0x000fe20008000000 */
[----:B------:R-:W-:Y:S01]  /*1dd0*/  UMOV UR8, URZ ;  /* 0x0000003f00087c82 */ /* 0x000fe20008000000 */
[----:B------:R-:W-:Y:S02]  /*1de0*/  CS2R R22, SRZ ;  /* 0x0000000000167805 */ /* 0x000fe4000001ff00 */
[----:B------:R-:W-:Y:S02]  /*1df0*/  CS2R R56, SRZ ;  /* 0x0000000000387805 */ /* 0x000fe4000001ff00 */
[----:B------:R-:W-:Y:S02]  /*1e00*/  CS2R R58, SRZ ;  /* 0x00000000003a7805 */ /* 0x000fe4000001ff00 */
[----:B------:R-:W-:Y:S02]  /*1e10*/  CS2R R60, SRZ ;  /* 0x00000000003c7805 */ /* 0x000fe4000001ff00 */
[----:B------:R-:W-:-:S02]  /*1e20*/  CS2R R62, SRZ ;  /* 0x00000000003e7805 */ /* 0x000fc4000001ff00 */
[----:B------:R-:W-:Y:S02]  /*1e30*/  CS2R R64, SRZ ;  /* 0x0000000000407805 */ /* 0x000fe4000001ff00 */
        /* <DEDUP_REMOVED lines=9> */
[----:B------:R-:W-:Y:S01]  /*1ed0*/  CS2R R84, SRZ ;  /* 0x0000000000547805 */ /* 0x000fe2000001ff00 */
[----:B------:R-:W-:Y:S01]  /*1ee0*/  IMAD.U32 R88, RZ, RZ, UR4 ;  /* 0x00000004ff587e24 */ /* 0x000fe2000f8e00ff */
        /* <DEDUP_REMOVED lines=15> */
[----:B------:R-:W-:Y:S01]  /*1fe0*/  CS2R R54, SRZ ;  /* 0x0000000000367805 */ /* 0x000fe2000001ff00 */
[----:B------:R-:W-:Y:S06]  /*1ff0*/  @!P1 BRA `(.L_x_21) ;  /* 0x0000000400449947 */ /* 0x000fec0003800000 */
[----:B------:R-:W-:-:S13]  /*2000*/  ISETP.NE.AND P1, PT, R86, 0x3, PT ;  /* 0x000000035600780c */ /* 0x000fda0003f25270 */
[----:B------:R-:W-:Y:S05]  /*2010*/  @!P1 BRA `(.L_x_22) ;  /* 0x0000000000049947 */ /* 0x000fea0003800000 */
[----:B------:R-:W-:Y:S01]  /*2020*/  BPT.TRAP 0x1 ;  /* 0x000000040000795c */ /* 0x000fe20000300000 */
.L_x_22:
[----:B------:R-:W-:Y:S01]  /*2030*/  ULEA UR6, UR5, UR12, 0x3 ;  /* 0x0000000c05067291 */ /* 0x000fe2000f8e183f */
[----:B0-----:R-:W-:-:S05]  /*2040*/  IMAD.U32 R16, RZ, RZ, UR4 ;  /* 0x00000004ff107e24 */ /* 0x001fca000f8e00ff */
[----:B------:R-:W-:-:S04]  /*2050*/  SHF.L.U32 R16, R16, 0x1f, RZ ;  /* 0x0000001f10107819 */ /* 0x000fc800000006ff */
[----:B------:R0:W1:Y:S01]  /*2060*/  SYNCS.PHASECHK.TRANS64.TRYWAIT P0, [UR6], R16 ;  /* 0x00000010ff0075a7 */ /* 0x0000620008000146 */
[----:B------:R-:W-:Y:S05]  /*2070*/  @!P1 BRA `(.L_x_23) ;  /* 0x0000000000049947 */ /* 0x000fea0003800000 */
[----:B------:R-:W-:Y:S01]  /*2080*/  BPT.TRAP 0x1 ;  /* 0x000000040000795c */ /* 0x000fe20000300000 */
.L_x_23:
[----:B-1----:R-:W-:Y:S05]  /*2090*/  @P0 BRA `(.L_x_24) ;  /* 0x0000000000080947 */ /* 0x002fea0003800000 */
[----:B------:R-:W1:Y:S02]  /*20a0*/  SYNCS.PHASECHK.TRANS64.TRYWAIT P0, [UR6], R16 ;  /* 0x00000010ff0075a7 */ /* 0x000e640008000146 */
[----:B-1----:R-:W-:Y:S05]  /*20b0*/  @!P0 BRA `(.L_x_25) ;  /* 0x0000006800c88947 */ /* 0x002fea0003800000 */
.L_x_24:
[----:B------:R-:W-:Y:S01]  /*20c0*/  ULDC UR7, c[0x0][0x50c] ;  /* 0x0001430000077ab9 */ /* 0x000fe20000000800 */
[----:B------:R-:W-:Y:S01]  /*20d0*/  ULEA UR8, UR5, UR17, 0x7 ;  /* 0x0000001105087291 */ /* 0x000fe2000f8e383f */
[----:B------:R-:W-:Y:S01]  /*20e0*/  WARPGROUP.ARRIVE ;  /* 0x00000000000079c5 */ /* 0x000fe20000000000 */
[----:B------:R-:W-:Y:S01]  /*20f0*/  UISETP.NE.AND UP0, UPT, UR7, 0x1, UPT ;  /* 0x000000010700788c */ /* 0x000fe2000bf05270 */
[----:B------:R-:W-:Y:S01]  /*2100*/  CS2R R22, SRZ ;  /* 0x0000000000167805 */ /* 0x000fe2000001ff00 */
[----:B------:R-:W-:Y:S01]  /*2110*/  ULEA UR10, UR5, UR18, 0x7 ;  /* 0x00000012050a7291 */ /* 0x000fe2000f8e383f */
[----:B------:R-:W-:Y:S01]  /*2120*/  CS2R R56, SRZ ;  /* 0x0000000000387805 */ /* 0x000fe2000001ff00 */
[----:B------:R-:W-:Y:S01]  /*2130*/  USEL UR7, URZ, 0x1, UP0 ;  /* 0x000000013f077887 */ /* 0x000fe20008000000 */
[----:B------:R-:W-:Y:S01]  /*2140*/  CS2R R58, SRZ ;  /* 0x00000000003a7805 */ /* 0x000fe2000001ff00 */
[----:B------:R-:W-:Y:S01]  /*2150*/  UMOV UR9, 0xc0000010 ;  /* 0xc000001000097882 */ /* 0x000fe20000000000 */
[----:B------:R-:W-:Y:S01]  /*2160*/  UMOV UR11, 0xc0000010 ;  /* 0xc0000010000b7882 */ /* 0x000fe20000000000 */
[----:B------:R-:W-:Y:S01]  /*2170*/  UMOV UR6, 0x1 ;  /* 0x0000000100067882 */ /* 0x000fe20000000000 */
[----:B------:R-:W-:-:S02]  /*2180*/  CS2R R60, SRZ ;  /* 0x00000000003c7805 */ /* 0x000fc4000001ff00 */
[----:B------:R-:W-:Y:S01]  /*2190*/  ISETP.NE.AND P0, PT, RZ, UR7, PT ;  /* 0x00000007ff007c0c */ /* 0x000fe2000bf05270 */
[----:B------:R-:W-:Y:S01]  /*21a0*/  QGMMA.64x64x32.F32.E4M3.E4M3 R24, gdesc[UR8], RZ, !UPT, gsb0 ;  /* 0x00e00000081879f3 */ /* 0x000fe2000c0008ff */
        /* <DEDUP_REMOVED lines=11> */
[----:B------:R-:W-:Y:S01]  /*2260*/  CS2R R84, SRZ ;  /* 0x0000000000547805 */ /* 0x000fe2000001ff00 */
[----:B------:R-:W-:Y:S06]  /*2270*/  @!P0 BRA `(.L_x_26) ;  /* 0x0000000000888947 */ /* 0x000fec0003800000 */
[----:B------:R-:W-:Y:S02]  /*2280*/  WARPGROUP.DEPBAR.LE gsb0, 0x0 ;  /* 0x00008000000079c5 */ /* 0x000fe40000010000 */
[----:B------:R-:W-:-:S01]  /*2290*/  FADD R85, RZ, R24 ;  /* 0x00000018ff557221 */ /* 0x000fc20000000000 */
[----:B------:R-:W-:Y:S01]  /*22a0*/  FADD R84, RZ, R25 ;  /* 0x00000019ff547221 */ /* 0x000fe20000000000 */
        /* <DEDUP_REMOVED lines=30> */
[----:B------:R-:W-:-:S06]  /*2490*/  UMOV UR6, URZ ;  /* 0x0000003f00067c82 */ /* 0x000fcc0008000000 */
.L_x_26:
[----:B------:R-:W-:-:S04]  /*24a0*/  UIADD3 UR19, UR5, 0x1, URZ ;  /* 0x0000000105137890 */ /* 0x000fc8000fffe03f */
[----:B------:R-:W-:-:S04]  /*24b0*/  UISETP.NE.AND UP0, UPT, UR19, 0x38, UPT ;  /* 0x000000381300788c */ /* 0x000fc8000bf05270 */
[----:B------:R-:W-:Y:S02]  /*24c0*/  USEL UR8, URZ, 0x1, UP0 ;  /* 0x000000013f087887 */ /* 0x000fe40008000000 */
[----:B------:R-:W-:Y:S02]  /*24d0*/  USEL UR19, UR19, URZ, UP0 ;  /* 0x0000003f13137287 */ /* 0x000fe40008000000 */
[----:B------:R-:W-:-:S06]  /*24e0*/  ULOP3.LUT UR8, UR4, UR8, URZ, 0x3c, !UPT ;  /* 0x0000000804087292 */ /* 0x000fcc000f8e3c3f */
[----:B------:R-:W-:Y:S01]  /*24f0*/  IMAD.U32 R88, RZ, RZ, UR8 ;  /* 0x00000008ff587e24 */ /* 0x000fe2000f8e00ff */
[----:B------:R-:W-:-:S06]  /*2500*/  UMOV UR8, 0x1 ;  /* 0x0000000100087882 */ /* 0x000fcc0000000000 */
.L_x_21:
[----:B------:R-:W-:-:S06]  /*2510*/  UISETP.GE.AND UP0, UPT, UR14, 0x1, UPT ;  /* 0x000000010e00788c */ /* 0x000fcc000bf06270 */
[----:B------:R-:W-:-:S13]  /*2520*/  PLOP3.LUT P0, PT, PT, PT, UP0, 0x80, 0x0 ;  /* 0x000000000000781c */ /* 0x000fda0003f0f008 */
[----:B------:R-:W-:Y:S05]  /*2530*/  @!P0 BRA `(.L_x_27) ;  /* 0x0000000400548947 */ /* 0x000fea0003800000 */
[----:B01----:R-:W-:Y:S01]  /*2540*/  IMAD.U32 R16, RZ, RZ, UR14 ;  /* 0x0000000eff107e24 */ /* 0x003fe2000f8e00ff */
[----:B------:R-:W-:Y:S01]  /*2550*/  ULDC UR25, c[0x0][0x50c] ;  /* 0x0001430000197ab9 */ /* 0x000fe20000000800 */
[----:B------:R-:W-:-:S07]  /*2560*/  IMAD.U32 R17, RZ, RZ, UR5 ;  /* 0x00000005ff117e24 */ /* 0x000fce000f8e00ff */
.L_x_35:
[----:B------:R-:W-:-:S13]  /*2570*/  ISETP.NE.AND P1, PT, R86, 0x3, PT ;  /* 0x000000035600780c */ /* 0x000fda0003f25270 */
[----:B------:R-:W-:Y:S05]  /*2580*/  @!P1 BRA `(.L_x_28) ;  /* 0x0000000000049947 */ /* 0x000fea0003800000 */
[----:B------:R-:W-:Y:S01]  /*2590*/  BPT.TRAP 0x1 ;  /* 0x000000040000795c */ /* 0x000fe20000300000 */
.L_x_28:
[----:B------:R-:W-:Y:S01]  /*25a0*/  ULEA UR9, UR19, UR12, 0x3 ;  /* 0x0000000c13097291 */ /* 0x000fe2000f8e183f */
[----:B------:R-:W-:-:S08]  /*25b0*/  SHF.L.U32 R18, R88, 0x1f, RZ ;  /* 0x0000001f58127819 */ /* 0x000fd000000006ff */
[----:B------:R0:W1:Y:S01]  /*25c0*/  SYNCS.PHASECHK.TRANS64.TRYWAIT P0, [UR9], R18 ;  /* 0x00000012ff0075a7 */ /* 0x0000620008000149 */
[----:B------:R-:W-:Y:S05]  /*25d0*/  @!P1 BRA `(.L_x_29) ;  /* 0x0000000000049947 */ /* 0x000fea0003800000 */
[----:B------:R-:W-:Y:S01]  /*25e0*/  BPT.TRAP 0x1 ;  /* 0x000000040000795c */ /* 0x000fe20000300000 */
.L_x_29:
[----:B-1----:R-:W-:Y:S05]  /*25f0*/  @P0 BRA `(.L_x_30) ;  /* 0x0000000000080947 */ /* 0x002fea0003800000 */
[----:B------:R-:W1:Y:S02]  /*2600*/  SYNCS.PHASECHK.TRANS64.TRYWAIT P0, [UR9], R18 ;  /* 0x00000012ff0075a7 */ /* 0x000e640008000149 */
[----:B-1----:R-:W-:Y:S05]  /*2610*/  @!P0 BRA `(.L_x_31) ;  /* 0x0000006400888947 */ /* 0x002fea0003800000 */
.L_x_30:
[----:B------:R-:W-:Y:S01]  /*2620*/  UISETP.NE.AND UP0, UPT, UR7, URZ, UPT ;  /* 0x0000003f0700728c */ /* 0x000fe2000bf05270 */
[----:B------:R-:W-:Y:S01]  /*2630*/  WARPGROUP.ARRIVE ;  /* 0x00000000000079c5 */ /* 0x000fe20000000000 */
[----:B------:R-:W-:Y:S02]  /*2640*/  ULEA UR10, UR19, UR18, 0x7 ;  /* 0x00000012130a7291 */ /* 0x000fe4000f8e383f */
[----:B------:R-:W-:Y:S01]  /*2650*/  USEL UR8, UR8, URZ, !UP0 ;  /* 0x0000003f08087287 */ /* 0x000fe2000c000000 */
[----:B------:R-:W-:Y:S01]  /*2660*/  UMOV UR9, 0xc0000010 ;  /* 0xc000001000097882 */ /* 0x000fe20000000000 */
[----:B------:R-:W-:Y:S02]  /*2670*/  UMOV UR11, 0xc0000010 ;  /* 0xc0000010000b7882 */ /* 0x000fe40000000000 */
[----:B------:R-:W-:Y:S02]  /*2680*/  UISETP.NE.U32.AND UP0, UPT, UR8, URZ, UPT ;  /* 0x0000003f0800728c */ /* 0x000fe4000bf05070 */
[----:B------:R-:W-:-:S02]  /*2690*/  ULEA UR8, UR19, UR17, 0x7 ;  /* 0x0000001113087291 */ /* 0x000fc4000f8e383f */
[----:B------:R-:W-:-:S07]  /*26a0*/  UIADD3 UR6, UR6, 0x1, URZ ;  /* 0x0000000106067890 */ /* 0x000fce000fffe03f */
[----:B------:R-:W-:Y:S01]  /*26b0*/  QGMMA.64x64x32.F32.E4M3.E4M3 R24, gdesc[UR8], R24, UP0, gsb0 ;  /* 0x00e00000081879f3 */ /* 0x000fe2000b800818 */
[----:B------:R-:W-:-:S04]  /*26c0*/  UISETP.NE.AND UP0, UPT, UR6, UR25, UPT ;  /* 0x000000190600728c */ /* 0x000fc8000bf05270 */
[----:B------:R-:W-:-:S06]  /*26d0*/  USEL UR7, URZ, 0x1, UP0 ;  /* 0x000000013f077887 */ /* 0x000fcc0008000000 */
[----:B------:R-:W-:Y:S01]  /*26e0*/  ISETP.NE.AND P0, PT, RZ, UR7, PT ;  /* 0x00000007ff007c0c */ /* 0x000fe2000bf05270 */
[----:B------:R-:W-:-:S12]  /*26f0*/  WARPGROUP.DEPBAR.LE gsb0, 0x1 ;  /* 0x00008000000079c5 */ /* 0x000fd80000010100 */
[----:B------:R-:W-:Y:S05]  /*2700*/  @!P0 BRA `(.L_x_32) ;  /* 0x0000000000888947 */ /* 0x000fea0003800000 */
[----:B------:R-:W-:Y:S02]  /*2710*/  WARPGROUP.DEPBAR.LE gsb0, 0x0 ;  /* 0x00008000000079c5 */ /* 0x000fe40000010000 */
[----:B------:R-:W-:-:S01]  /*2720*/  FADD R85, R24, R85 ;  /* 0x0000005518557221 */ /* 0x000fc20000000000 */
[----:B------:R-:W-:Y:S01]  /*2730*/  FADD R84, R25, R84 ;  /* 0x0000005419547221 */ /* 0x000fe20000000000 */
        /* <DEDUP_REMOVED lines=30> */
[----:B------:R-:W-:-:S06]  /*2920*/  UMOV UR6, URZ ;  /* 0x0000003f00067c82 */ /* 0x000fcc0008000000 */
.L_x_32:
[----:B------:R-:W-:Y:S05]  /*2930*/  @!P1 BRA `(.L_x_33) ;  /* 0x0000000000049947 */ /* 0x000fea0003800000 */
[----:B------:R-:W-:Y:S01]  /*2940*/  BPT.TRAP 0x1 ;  /* 0x000000040000795c */ /* 0x000fe20000300000 */
.L_x_33:
[----:B------:R-:W-:-:S13]  /*2950*/  ISETP.NE.AND P0, PT, R13, RZ, PT ;  /* 0x000000ff0d00720c */ /* 0x000fda0003f05270 */
[----:B01----:R-:W-:-:S05]  /*2960*/  @P0 LEA R18, R17, UR12, 0x3 ;  /* 0x0000000c11120c11 */ /* 0x003fca000f8e18ff */
[----:B------:R-:W-:-:S05]  /*2970*/  @P0 VIADD R19, R18, 0x1c0 ;  /* 0x000001c012130836 */ /* 0x000fca0000000000 */
[----:B------:R-:W-:-:S04]  /*2980*/  @P0 PRMT R19, R12, 0x654, R19 ;  /* 0x000006540c130816 */ /* 0x000fc80000000013 */
[----:B------:R0:W-:Y:S01]  /*2990*/  @P0 SYNCS.ARRIVE.TRANS64.RED.A1T0 RZ, [R19+URZ], RZ ;  /* 0x000000ff13ff09a7 */ /* 0x0001e2000810043f */
[----:B------:R-:W-:-:S13]  /*29a0*/  ISETP.GT.U32.AND P0, PT, R7, 0x1, PT ;  /* 0x000000010700780c */ /* 0x000fda0003f04070 */
[----:B0-----:R-:W-:Y:S05]  /*29b0*/  @P0 BRA `(.L_x_34) ;  /* 0x0000000000040947 */ /* 0x001fea0003800000 */
[----:B------:R-:W-:Y:S01]  /*29c0*/  BPT.TRAP 0x1 ;  /* 0x000000040000795c */ /* 0x000fe20000300000 */
.L_x_34:
[----:B------:R-:W-:Y:S01]  /*29d0*/  UIADD3 UR19, UR19, 0x1, URZ ;  /* 0x0000000113137890 */ /* 0x000fe2000fffe03f */
[C---:B------:R-:W-:Y:S01]  /*29e0*/  ISETP.GT.AND P1, PT, R16.reuse, 0x1, PT ;  /* 0x000000011000780c */ /* 0x040fe20003f24270 */
[----:B------:R-:W-:Y:S02]  /*29f0*/  VIADD R17, R17, 0x1 ;  /* 0x0000000111117836 */ /* 0x000fe40000000000 */
[----:B------:R-:W-:Y:S01]  /*2a00*/  UISETP.NE.AND UP0, UPT, UR19, 0x38, UPT ;  /* 0x000000381300788c */ /* 0x000fe2000bf05270 */
[----:B------:R-:W-:Y:S02]  /*2a10*/  VIADD R16, R16, 0xffffffff ;  /* 0xffffffff10107836 */ /* 0x000fe40000000000 */
[C---:B------:R-:W-:Y:S01]  /*2a20*/  ISETP.NE.AND P0, PT, R17.reuse, 0x38, PT ;  /* 0x000000381100780c */ /* 0x040fe20003f05270 */
[----:B------:R-:W-:Y:S02]  /*2a30*/  USEL UR8, URZ, 0x1, UP0 ;  /* 0x000000013f087887 */ /* 0x000fe40008000000 */
[----:B------:R-:W-:Y:S01]  /*2a40*/  USEL UR19, UR19, URZ, UP0 ;  /* 0x0000003f13137287 */ /* 0x000fe20008000000 */
[----:B------:R-:W-:-:S03]  /*2a50*/  SEL R17, R17, RZ, P0 ;  /* 0x000000ff11117207 */ /* 0x000fc60000000000 */
[----:B------:R-:W-:Y:S01]  /*2a60*/  LOP3.LUT R88, R88, UR8, RZ, 0x3c, !PT ;  /* 0x0000000858587c12 */ /* 0x000fe2000f8e3cff */
[----:B------:R-:W-:Y:S01]  /*2a70*/  UMOV UR8, 0x1 ;  /* 0x0000000100087882 */ /* 0x000fe20000000000 */
[----:B------:R-:W-:Y:S06]  /*2a80*/  @P1 BRA `(.L_x_35) ;  /* 0xfffffff800b81947 */ /* 0x000fec000383ffff */
.L_x_27:
[----:B------:R-:W-:Y:S01]  /*2a90*/  UISETP.NE.AND UP0, UPT, UR6, URZ, UPT ;  /* 0x0000003f0600728c */ /* 0x000fe2000bf05270 */
[----:B01----:R-:W0:Y:S01]  /*2aa0*/  LDC R16, c[0x0][0x28c] ;  /* 0x0000a300ff107b82 */ /* 0x003e220000000800 */
[----:B------:R-:W-:Y:S02]  /*2ab0*/  IMAD.U32 R17, RZ, RZ, UR24 ;  /* 0x00000018ff117e24 */ /* 0x000fe4000f8e00ff */
[----:B------:R-:W-:-:S06]  /*2ac0*/  USEL UR6, URZ, 0x1, !UP0 ;  /* 0x000000013f067887 */ /* 0x000fcc000c000000 */
[----:B------:R-:W-:-:S13]  /*2ad0*/  ISETP.NE.AND P0, PT, RZ, UR6, PT ;  /* 0x00000006ff007c0c */ /* 0x000fda000bf05270 */
[----:B------:R-:W-:Y:S05]  /*2ae0*/  @!P0 BRA `(.L_x_36) ;  /* 0x0000000000848947 */ /* 0x000fea0003800000 */
[----:B------:R-:W-:Y:S02]  /*2af0*/  WARPGROUP.DEPBAR.LE gsb0, 0x0 ;  /* 0x00008000000079c5 */ /* 0x000fe40000010000 */
[----:B------:R-:W-:Y:S01]  /*2b00*/  FADD R85, R24, R85 ;  /* 0x0000005518557221 */ /* 0x000fe20000000000 */
        /* <DEDUP_REMOVED lines=30> */
[----:B------:R-:W-:-:S07]  /*2cf0*/  FADD R22, R22, R55 ;  /* 0x0000003716167221 */ /* 0x000fce0000000000 */
.L_x_36:
[----:B0-----:R-:W-:Y:S01]  /*2d00*/  ISETP.GE.AND P0, PT, R16, 0x1, PT ;  /* 0x000000011000780c */ /* 0x001fe20003f06270 */
[----:B------:R0:W-:Y:S01]  /*2d10*/  SYNCS.ARRIVE.TRANS64.A1T0 RZ, [R17+UR23], RZ ;  /* 0x000000ff11ff79a7 */ /* 0x0001e20008100017 */
[----:B------:R-:W-:-:S11]  /*2d20*/  WARPGROUP.DEPBAR.LE gsb0, 0x0 ;  /* 0x00008000000079c5 */ /* 0x000fd60000010000 */
[----:B------:R-:W-:Y:S05]  /*2d30*/  @!P0 BRA `(.L_x_37) ;  /* 0x0000000000488947 */ /* 0x000fea0003800000 */
[----:B------:R-:W-:-:S13]  /*2d40*/  ISETP.NE.AND P0, PT, R86, 0x3, PT ;  /* 0x000000035600780c */ /* 0x000fda0003f05270 */
[----:B------:R-:W-:Y:S05]  /*2d50*/  @!P0 BRA `(.L_x_38) ;  /* 0x0000000000048947 */ /* 0x000fea0003800000 */
[----:B------:R-:W-:Y:S01]  /*2d60*/  BPT.TRAP 0x1 ;  /* 0x000000040000795c */ /* 0x000fe20000300000 */
.L_x_38:
[----:B------:R-:W-:-:S13]  /*2d70*/  ISETP.NE.AND P0, PT, R13, RZ, PT ;  /* 0x000000ff0d00720c */ /* 0x000fda0003f05270 */
[----:B------:R-:W-:-:S05]  /*2d80*/  VOTEU.ANY UP0, P0 ;  /* 0x00000000003f7886 */ /* 0x000fca0000000100 */
[----:B------:R-:W-:-:S06]  /*2d90*/  @UP0 UIADD3 UR6, UR14, UR5, URZ ;  /* 0x000000050e060290 */ /* 0x000fcc000fffe03f */
[----:B------:R-:W-:Y:S02]  /*2da0*/  IMAD.U32 R16, RZ, RZ, UR6 ;  /* 0x00000006ff107e24 */ /* 0x000fe4000f8e00ff */
[----:B------:R-:W-:-:S03]  /*2db0*/  IMAD.U32 R19, RZ, RZ, UR6 ;  /* 0x00000006ff137e24 */ /* 0x000fc6000f8e00ff */
[----:B------:R-:W-:-:S05]  /*2dc0*/  @P0 SHF.R.U32.HI R16, RZ, 0x3, R16 ;  /* 0x00000003ff100819 */ /* 0x000fca0000011610 */
[----:B0-----:R-:W-:-:S04]  /*2dd0*/  @P0 IMAD.WIDE.U32 R16, R16, 0x24924925, RZ ;  /* 0x2492492510100825 */ /* 0x001fc800078e00ff */
[----:B------:R-:W-:-:S05]  /*2de0*/  @P0 IMAD R16, R17, -0x38, R19 ;  /* 0xffffffc811100824 */ /* 0x000fca00078e0213 */
[----:B------:R-:W-:-:S05]  /*2df0*/  @P0 LEA R16, R16, UR12, 0x3 ;  /* 0x0000000c10100c11 */ /* 0x000fca000f8e18ff */
[----:B------:R-:W-:-:S05]  /*2e00*/  @P0 VIADD R17, R16, 0x1c0 ;  /* 0x000001c010110836 */ /* 0x000fca0000000000 */
[----:B------:R-:W-:-:S04]  /*2e10*/  @P0 PRMT R17, R12, 0x654, R17 ;  /* 0x000006540c110816 */ /* 0x000fc80000000011 */
[----:B------:R1:W-:Y:S01]  /*2e20*/  @P0 SYNCS.ARRIVE.TRANS64.RED.A1T0 RZ, [R17+URZ], RZ ;  /* 0x000000ff11ff09a7 */ /* 0x0003e2000810043f */
[----:B------:R-:W-:-:S13]  /*2e30*/  ISETP.GT.U32.AND P0, PT, R7, 0x1, PT ;  /* 0x000000010700780c */ /* 0x000fda0003f04070 */
[----:B-1----:R-:W-:Y:S05]  /*2e40*/  @P0 BRA `(.L_x_37) ;  /* 0x0000000000040947 */ /* 0x002fea0003800000 */
[----:B------:R-:W-:Y:S01]  /*2e50*/  BPT.TRAP 0x1 ;  /* 0x000000040000795c */ /* 0x000fe20000300000 */
.L_x_37:
[----:B------:R-:W-:Y:S01]  /*2e60*/  SHF.L.U32 R16, R87, 0x1f, RZ ;  /* 0x0000001f57107819 */ /* 0x000fe200000006ff */
[----:B------:R-:W-:Y:S01]  /*2e70*/  UIADD3 UR5, UR22, UR5, URZ ;  /* 0x0000000516057290 */ /* 0x000fe2000fffe03f */
[----:B------:R-:W1:Y:S01]  /*2e80*/  LDC R31, c[0x0][0x288] ;  /* 0x0000a200ff1f7b82 */ /* 0x000e620000000800 */
[----:B------:R-:W-:Y:S01]  /*2e90*/  UISETP.GE.U32.AND UP1, UPT, UR22, 0x38, UPT ;  /* 0x000000381600788c */ /* 0x000fe2000bf26070 */
[----:B------:R-:W-:Y:S01]  /*2ea0*/  IMAD.SHL.U32 R24, R20, 0x2, RZ ;  /* 0x0000000214187824 */ /* 0x000fe200078e00ff */
[----:B------:R-:W-:Y:S02]  /*2eb0*/  UISETP.GT.U32.AND UP0, UPT, UR5, 0x37, UPT ;  /* 0x000000370500788c */ /* 0x000fe4000bf04070 */
[----:B------:R-:W-:Y:S02]  /*2ec0*/  USHF.R.U32.HI UR6, URZ, 0x3, UR5 ;  /* 0x000000033f067899 */ /* 0x000fe40008011605 */
[----:B------:R-:W-:Y:S01]  /*2ed0*/  UISETP.LT.U32.AND UP0, UPT, UR22, 0x38, UP0 ;  /* 0x000000381600788c */ /* 0x000fe20008701070 */
[----:B------:R-:W4:Y:S01]  /*2ee0*/  SYNCS.PHASECHK.TRANS64.TRYWAIT P0, [UR15+0x8], R16 ;  /* 0x00000810ff0075a7 */ /* 0x000f22000800014f */
[----:B------:R-:W-:Y:S01]  /*2ef0*/  UIMAD.WIDE.U32 UR6, UR6, 0x24924925, URZ ;  /* 0x24924925060678a5 */ /* 0x000fe2000f8e003f */
[----:B------:R-:W-:Y:S01]  /*2f00*/  SHF.R.S32.HI R25, RZ, 0x1f, R24 ;  /* 0x0000001fff197819 */ /* 0x000fe20000011418 */
[----:B------:R-:W-:-:S02]  /*2f10*/  USEL UR8, URZ, 0x1, !UP0 ;  /* 0x000000013f087887 */ /* 0x000fc4000c000000 */
[----:B------:R-:W-:Y:S02]  /*2f20*/  UIMAD UR5, UR7, -0x38, UR5 ;  /* 0xffffffc8070578a4 */ /* 0x000fe4000f8e0205 */
[----:B------:R-:W-:-:S04]  /*2f30*/  ULOP3.LUT UR4, UR4, UR8, URZ, 0x3c, !UPT ;  /* 0x0000000804047292 */ /* 0x000fc8000f8e3c3f */
[----:B------:R-:W-:Y:S01]  /*2f40*/  @UP1 ULOP3.LUT UR4, UR4, 0x1, UR7, 0x78, !UPT ;  /* 0x0000000104041892 */ /* 0x000fe2000f8e7807 */
[----:B-1--4-:R-:W-:Y:S11]  /*2f50*/  @!P0 BRA `(.L_x_39) ;  /* 0x0000005c00508947 */ /* 0x012ff60003800000 */
.L_x_185:
[----:B------:R-:W-:Y:S01]  /*2f60*/  IMAD.SHL.U32 R33, R4, 0x40, RZ ;  /* 0x0000004004217824 */ /* 0x000fe200078e00ff */
[----:B------:R-:W-:Y:S01]  /*2f70*/  ULDC UR8, c[0x0][0x284] ;  /* 0x0000a10000087ab9 */ /* 0x000fe20000000800 */
[----:B------:R-:W-:Y:S01]  /*2f80*/  IMAD.SHL.U32 R4, R6, 0x40, RZ ;  /* 0x0000004006047824 */ /* 0x000fe200078e00ff */
[----:B------:R-:W-:Y:S01]  /*2f90*/  SHF.R.S32.HI R32, RZ, 0x1f, R5 ;  /* 0x0000001fff207819 */ /* 0x000fe20000011405 */
[----:B------:R-:W-:Y:S01]  /*2fa0*/  ULDC.64 UR6, c[0x0][0x5d0] ;  /* 0x0001740000067ab9 */ /* 0x000fe20000000a00 */
[----:B------:R-:W-:Y:S01]  /*2fb0*/  SHF.R.S32.HI R30, RZ, 0x1f, R33 ;  /* 0x0000001fff1e7819 */ /* 0x000fe20000011421 */
[----:B0-----:R-:W-:Y:S01]  /*2fc0*/  IMAD.WIDE.U32 R16, R5, UR6, R24 ;  /* 0x0000000605107c25 */ /* 0x001fe2000f8e0018 */
[----:B------:R-:W-:-:S03]  /*2fd0*/  ISETP.GE.AND P0, PT, R4, UR8, PT ;  /* 0x0000000804007c0c */ /* 0x000fc6000bf06270 */
[----:B------:R-:W-:Y:S01]  /*2fe0*/  IMAD R18, R32, UR6, RZ ;  /* 0x0000000620127c24 */ /* 0x000fe2000f8e02ff */
[C---:B------:R-:W-:Y:S02]  /*2ff0*/  ISETP.GE.OR P0, PT, R33.reuse, R31, P0 ;  /* 0x0000001f2100720c */ /* 0x040fe40000706670 */
[----:B------:R-:W-:Y:S01]  /*3000*/  IADD3 R16, P1, R33, R16, RZ ;  /* 0x0000001021107210 */ /* 0x000fe20007f3e0ff */
[----:B------:R-:W-:-:S05]  /*3010*/  IMAD R19, R5, UR7, R18 ;  /* 0x0000000705137c24 */ /* 0x000fca000f8e0212 */
[----:B------:R-:W-:-:S05]  /*3020*/  IADD3.X R17, R30, R17, R19, P1, !PT ;  /* 0x000000111e117210 */ /* 0x000fca0000ffe413 */
[----:B------:R-:W-:Y:S05]  /*3030*/  @P0 BRA `(.L_x_40) ;  /* 0x0000002400a80947 */ /* 0x000fea0003800000 */
[----:B------:R-:W0:Y:S01]  /*3040*/  LDC.64 R26, c[0x0][0x5c8] ;  /* 0x00017200ff1a7b82 */ /* 0x000e220000000a00 */
[----:B------:R-:W-:Y:S01]  /*3050*/  IMAD.WIDE R28, R6, 0x40, R10 ;  /* 0x00000040061c7825 */ /* 0x000fe200078e020a */
[----:B------:R-:W-:Y:S01]  /*3060*/  ULDC.64 UR6, c[0x0][0x5c0] ;  /* 0x0001700000067ab9 */ /* 0x000fe20000000a00 */
[----:B------:R-:W-:Y:S02]  /*3070*/  BSSY B0, `(.L_x_40) ;  /* 0x0000266000007945 */ /* 0x000fe40003800000 */
[-C--:B0-----:R-:W-:Y:S02]  /*3080*/  IMAD R6, R29, R26.reuse, RZ ;  /* 0x0000001a1d067224 */ /* 0x081fe400078e02ff */
[----:B------:R-:W-:-:S04]  /*3090*/  IMAD.WIDE.U32 R16, R28, R26, R16 ;  /* 0x0000001a1c107225 */ /* 0x000fc800078e0010 */
[----:B------:R-:W-:Y:S01]  /*30a0*/  IMAD R19, R28, R27, R6 ;  /* 0x0000001b1c137224 */ /* 0x000fe200078e0206 */
[----:B------:R-:W-:Y:S02]  /*30b0*/  LEA R18, P0, R26, R16, 0x3 ;  /* 0x000000101a127211 */ /* 0x000fe400078018ff */
[----:B------:R-:W-:Y:S01]  /*30c0*/  IADD3 R16, P1, R16, UR6, RZ ;  /* 0x0000000610107c10 */ /* 0x000fe2000ff3e0ff */
[----:B------:R-:W-:Y:S01]  /*30d0*/  IMAD.IADD R19, R17, 0x1, R19 ;  /* 0x0000000111137824 */ /* 0x000fe200078e0213 */
[----:B------:R-:W-:-:S04]  /*30e0*/  IADD3 R18, P2, R18, UR6, RZ ;  /* 0x0000000612127c10 */ /* 0x000fc8000ff5e0ff */
[----:B------:R-:W-:Y:S01]  /*30f0*/  LEA.HI.X R6, R26, R19, R27, 0x3, P0 ;  /* 0x000000131a067211 */ /* 0x000fe200000f1c1b */
[----:B------:R-:W-:Y:S01]  /*3100*/  IMAD R26, R20, -0x2, R31 ;  /* 0xfffffffe141a7824 */ /* 0x000fe200078e021f */
[----:B---3-5:R-:W-:Y:S02]  /*3110*/  FSETP.NEU.AND P0, PT, R15, RZ, PT ;  /* 0x000000ff0f00720b */ /* 0x028fe40003f0d000 */
[----:B------:R-:W-:Y:S01]  /*3120*/  IADD3.X R17, R19, UR7, RZ, P1, !PT ;  /* 0x0000000713117c10 */ /* 0x000fe20008ffe4ff */
[----:B------:R-:W-:Y:S01]  /*3130*/  IMAD.IADD R26, R26, 0x1, -R33 ;  /* 0x000000011a1a7824 */ /* 0x000fe200078e0a21 */
[----:B------:R-:W-:Y:S01]  /*3140*/  IADD3.X R19, R6, UR7, RZ, P2, !PT ;  /* 0x0000000706137c10 */ /* 0x000fe200097fe4ff */
[----:B------:R-:W-:-:S08]  /*3150*/  IMAD.IADD R6, R21, 0x1, -R4 ;  /* 0x0000000115067824 */ /* 0x000fd000078e0a04 */
[----:B------:R-:W-:Y:S05]  /*3160*/  @!P0 BRA `(.L_x_41) ;  /* 0x0000001c00188947 */ /* 0x000fea0003800000 */
[----:B------:R-:W-:Y:S01]  /*3170*/  ULDC.64 UR6, c[0x0][0x5b8] ;  /* 0x00016e0000067ab9 */ /* 0x000fe20000000a00 */
[----:B------:R-:W-:Y:S01]  /*3180*/  ULDC.64 UR8, c[0x0][0x5a8] ;  /* 0x00016a0000087ab9 */ /* 0x000fe20000000a00 */
[----:B------:R-:W-:Y:S01]  /*3190*/  IMAD.WIDE.U32 R24, R5, UR6, R24 ;  /* 0x0000000605187c25 */ /* 0x000fe2000f8e0018 */
[----:B------:R-:W-:Y:S03]  /*31a0*/  BSSY B1, `(.L_x_42) ;  /* 0x0000010000017945 */ /* 0x000fe60003800000 */
[----:B------:R-:W-:Y:S01]  /*31b0*/  IMAD R4, R32, UR6, RZ ;  /* 0x0000000620047c24 */ /* 0x000fe2000f8e02ff */
[----:B------:R-:W-:-:S03]  /*31c0*/  IADD3 R24, P0, R33, R24, RZ ;  /* 0x0000001821187210 */ /* 0x000fc60007f1e0ff */
[----:B------:R-:W-:Y:S01]  /*31d0*/  IMAD R5, R5, UR7, R4 ;  /* 0x0000000705057c24 */ /* 0x000fe2000f8e0204 */
[----:B------:R-:W-:Y:S02]  /*31e0*/  ULDC.64 UR6, c[0x0][0x5b0] ;  /* 0x00016c0000067ab9 */ /* 0x000fe40000000a00 */
[----:B------:R-:W-:Y:S02]  /*31f0*/  IMAD R27, R29, UR6, RZ ;  /* 0x000000061d1b7c24 */ /* 0x000fe4000f8e02ff */
[----:B------:R-:W-:Y:S02]  /*3200*/  IADD3.X R25, R30, R25, R5, P0, !PT ;  /* 0x000000191e197210 */ /* 0x000fe400007fe405 */
[----:B------:R-:W-:Y:S01]  /*3210*/  ISETP.GE.AND P0, PT, R26, 0x1, PT ;  /* 0x000000011a00780c */ /* 0x000fe20003f06270 */
[C---:B------:R-:W-:Y:S02]  /*3220*/  IMAD R27, R28.reuse, UR7, R27 ;  /* 0x000000071c1b7c24 */ /* 0x040fe4000f8e021b */
[----:B------:R-:W-:Y:S01]  /*3230*/  IMAD.WIDE.U32 R4, R28, UR6, R24 ;  /* 0x000000061c047c25 */ /* 0x000fe2000f8e0018 */
[----:B------:R-:W-:-:S02]  /*3240*/  ISETP.LT.OR P3, PT, R6, 0x1, !P0 ;  /* 0x000000010600780c */ /* 0x000fc40004761670 */
[----:B------:R-:W-:-:S04]  /*3250*/  IADD3 R4, P1, R4, UR8, RZ ;  /* 0x0000000804047c10 */ /* 0x000fc8000ff3e0ff */
[--C-:B------:R-:W-:Y:S02]  /*3260*/  IADD3.X R5, R5, UR9, R27.reuse, P1, !PT ;  /* 0x0000000905057c10 */ /* 0x100fe40008ffe41b */
[----:B------:R-:W-:-:S05]  /*3270*/  PRMT R27, RZ, 0x7610, R27 ;  /* 0x00007610ff1b7816 */ /* 0x000fca000000001b */
[----:B------:R-:W-:Y:S05]  /*3280*/  @P3 BRA `(.L_x_43) ;  /* 0x0000000000043947 */ /* 0x000fea0003800000 */
[----:B------:R0:W5:Y:S02]  /*3290*/  LDG.E.U8 R27, desc[UR20][R4.64] ;  /* 0x00000014041b7981 */ /* 0x000164000c1e1100 */
.L_x_43:
[----:B------:R-:W-:Y:S05]  /*32a0*/  BSYNC B1 ;  /* 0x0000000000017941 */ /* 0x000fea0003800000 */
.L_x_42:
[----:B-----5:R-:W-:Y:S01]  /*32b0*/  LOP3.LUT R27, R27, 0xff, RZ, 0xc0, !PT ;  /* 0x000000ff1b1b7812 */ /* 0x020fe200078ec0ff */
[----:B------:R-:W-:Y:S01]  /*32c0*/  BSSY B1, `(.L_x_44) ;  /* 0x000000c000017945 */ /* 0x000fe20003800000 */
[----:B------:R-:W-:Y:S02]  /*32d0*/  ISETP.GE.AND P1, PT, R26, 0x2, PT ;  /* 0x000000021a00780c */ /* 0x000fe40003f26270 */
[----:B------:R-:W-:Y:S02]  /*32e0*/  F2FP.F16.E4M3.UNPACK_B R27, R27 ;  /* 0x0000001bff1b723e */ /* 0x000fe400020006ff */
[----:B------:R-:W-:-:S03]  /*32f0*/  ISETP.LT.OR P2, PT, R6, 0x1, !P1 ;  /* 0x000000010600780c */ /* 0x000fc60004f41670 */
[----:B------:R-:W-:Y:S01]  /*3300*/  HADD2.F32 R30, -RZ, R27.H0_H0 ;  /* 0x2000001bff1e7230 */ /* 0x000fe20000004100 */
[----:B------:R-:W-:-:S04]  /*3310*/  PRMT R27, RZ, 0x7610, R27 ;  /* 0x00007610ff1b7816 */ /* 0x000fc8000000001b */
[----:B------:R-:W-:-:S04]  /*3320*/  FMUL R30, R30, R15 ;  /* 0x0000000f1e1e7220 */ /* 0x000fc80000400000 */
[----:B--2---:R-:W-:-:S05]  /*3330*/  FFMA R30, R85, R14, R30 ;  /* 0x0000000e551e7223 */ /* 0x004fca000000001e */
[----:B------:R-:W-:-:S05]  /*3340*/  F2FP.SATFINITE.E4M3.F32.PACK_AB_MERGE_C R31, RZ, R30, RZ ;  /* 0x0000001eff1f723e */ /* 0x000fca00048070ff */
[----:B------:R1:W-:Y:S01]  /*3350*/  @!P3 STG.E.U8 desc[UR20][R16.64], R31 ;  /* 0x0000001f1000b986 */ /* 0x0003e2000c101114 */
[----:B------:R-:W-:Y:S05]  /*3360*/  @P2 BRA `(.L_x_45) ;  /* 0x0000000000042947 */ /* 0x000fea0003800000 */
[----:B------:R2:W5:Y:S02]  /*3370*/  LDG.E.U8 R27, desc[UR20][R4.64+0x1] ;  /* 0x00000114041b7981 */ /* 0x000564000c1e1100 */
.L_x_45:
[----:B------:R-:W-:Y:S05]  /*3380*/  BSYNC B1 ;  /* 0x0000000000017941 */ /* 0x000fea0003800000 */
.L_x_44:
[----:B-----5:R-:W-:Y:S01]  /*3390*/  LOP3.LUT R27, R27, 0xff, RZ, 0xc0, !PT ;  /* 0x000000ff1b1b7812 */ /* 0x020fe200078ec0ff */
[----:B------:R-:W-:Y:S01]  /*33a0*/  BSSY B1, `(.L_x_46) ;  /* 0x0000012000017945 */ /* 0x000fe20003800000 */
[----:B-1----:R-:W-:Y:S02]  /*33b0*/  IADD3 R31, P3, R28, 0x8, RZ ;  /* 0x000000081c1f7810 */ /* 0x002fe40007f7e0ff */
[----:B------:R-:W-:Y:S02]  /*33c0*/  F2FP.F16.E4M3.UNPACK_B R27, R27 ;  /* 0x0000001bff1b723e */ /* 0x000fe400020006ff */
[----:B------:R-:W-:Y:S01]  /*33d0*/  ISETP.LT.OR P0, PT, R6, 0x9, !P0 ;  /* 0x000000090600780c */ /* 0x000fe20004701670 */
[----:B------:R-:W-:Y:S02]  /*33e0*/  IMAD.X R29, RZ, RZ, R29, P3 ;  /* 0x000000ffff1d7224 */ /* 0x000fe400018e061d */
[----:B------:R-:W-:Y:S02]  /*33f0*/  HADD2.F32 R28, -RZ, R27.H0_H0 ;  /* 0x2000001bff1c7230 */ /* 0x000fe40000004100 */
[----:B------:R-:W-:-:S04]  /*3400*/  IMAD.WIDE.U32 R24, R31, UR6, R24 ;  /* 0x000000061f187c25 */ /* 0x000fc8000f8e0018 */
[----:B------:R-:W-:Y:S01]  /*3410*/  FMUL R27, R28, R15 ;  /* 0x0000000f1c1b7220 */ /* 0x000fe20000400000 */
[----:B------:R-:W-:Y:S01]  /*3420*/  IMAD R28, R29, UR6, RZ ;  /* 0x000000061d1c7c24 */ /* 0x000fe2000f8e02ff */
[----:B------:R-:W-:Y:S02]  /*3430*/  IADD3 R24, P3, R24, UR8, RZ ;  /* 0x0000000818187c10 */ /* 0x000fe4000ff7e0ff */
[----:B------:R-:W-:Y:S01]  /*3440*/  FFMA R27, R84, R14, R27 ;  /* 0x0000000e541b7223 */ /* 0x000fe2000000001b */
[----:B------:R-:W-:-:S04]  /*3450*/  IMAD R31, R31, UR7, R28 ;  /* 0x000000071f1f7c24 */ /* 0x000fc8000f8e021c */
[----:B------:R-:W-:Y:S02]  /*3460*/  F2FP.SATFINITE.E4M3.F32.PACK_AB_MERGE_C R29, RZ, R27, RZ ;  /* 0x0000001bff1d723e */ /* 0x000fe400048070ff */
[----:B------:R-:W-:Y:S02]  /*3470*/  IADD3.X R25, R25, UR9, R31, P3, !PT ;  /* 0x0000000919197c10 */ /* 0x000fe40009ffe41f */
[----:B------:R-:W-:Y:S01]  /*3480*/  PRMT R27, RZ, 0x7610, R27 ;  /* 0x00007610ff1b7816 */ /* 0x000fe2000000001b */
[----:B------:R1:W-:Y:S01]  /*3490*/  @!P2 STG.E.U8 desc[UR20][R16.64+0x1], R29 ;  /* 0x0000011d1000a986 */ /* 0x0003e2000c101114 */
[----:B------:R-:W-:Y:S05]  /*34a0*/  @P0 BRA `(.L_x_47) ;  /* 0x0000000000040947 */ /* 0x000fea0003800000 */
[----:B------:R3:W5:Y:S02]  /*34b0*/  LDG.E.U8 R27, desc[UR20][R24.64] ;  /* 0x00000014181b7981 */ /* 0x000764000c1e1100 */
.L_x_47:
[----:B------:R-:W-:Y:S05]  /*34c0*/  BSYNC B1 ;  /* 0x0000000000017941 */ /* 0x000fea0003800000 */
.L_x_46:
[----:B-----5:R-:W-:Y:S01]  /*34d0*/  LOP3.LUT R27, R27, 0xff, RZ, 0xc0, !PT ;  /* 0x000000ff1b1b7812 */ /* 0x020fe200078ec0ff */
[----:B------:R-:W-:Y:S01]  /*34e0*/  BSSY B1, `(.L_x_48) ;  /* 0x000000b000017945 */ /* 0x000fe20003800000 */
[----:B------:R-:W-:Y:S02]  /*34f0*/  ISETP.LT.OR P1, PT, R6, 0x9, !P1 ;  /* 0x000000090600780c */ /* 0x000fe40004f21670 */
[----:B------:R-:W-:-:S05]  /*3500*/  F2FP.F16.E4M3.UNPACK_B R27, R27 ;  /* 0x0000001bff1b723e */ /* 0x000fca00020006ff */
[----:B------:R-:W-:Y:S01]  /*3510*/  HADD2.F32 R28, -RZ, R27.H0_H0 ;  /* 0x2000001bff1c7230 */ /* 0x000fe20000004100 */
[----:B------:R-:W-:-:S04]  /*3520*/  PRMT R27, RZ, 0x7610, R27 ;  /* 0x00007610ff1b7816 */ /* 0x000fc8000000001b */
[----:B------:R-:W-:-:S04]  /*3530*/  FMUL R28, R28, R15 ;  /* 0x0000000f1c1c7220 */ /* 0x000fc80000400000 */
[----:B------:R-:W-:-:S05]  /*3540*/  FFMA R28, R83, R14, R28 ;  /* 0x0000000e531c7223 */ /* 0x000fca000000001c */
[----:B-1----:R-:W-:-:S05]  /*3550*/  F2FP.SATFINITE.E4M3.F32.PACK_AB_MERGE_C R29, RZ, R28, RZ ;  /* 0x0000001cff1d723e */ /* 0x002fca00048070ff */
[----:B------:R1:W-:Y:S01]  /*3560*/  @!P0 STG.E.U8 desc[UR20][R18.64], R29 ;  /* 0x0000001d12008986 */ /* 0x0003e2000c101114 */
[----:B------:R-:W-:Y:S05]  /*3570*/  @P1 BRA `(.L_x_49) ;  /* 0x0000000000041947 */ /* 0x000fea0003800000 */
[----:B------:R4:W5:Y:S02]  /*3580*/  LDG.E.U8 R27, desc[UR20][R24.64+0x1] ;  /* 0x00000114181b7981 */ /* 0x000964000c1e1100 */
.L_x_49:
[----:B------:R-:W-:Y:S05]  /*3590*/  BSYNC B1 ;  /* 0x0000000000017941 */ /* 0x000fea0003800000 */
.L_x_48:
[----:B-----5:R-:W-:Y:S01]  /*35a0*/  LOP3.LUT R27, R27, 0xff, RZ, 0xc0, !PT ;  /* 0x000000ff1b1b7812 */ /* 0x020fe200078ec0ff */
[----:B------:R-:W-:Y:S01]  /*35b0*/  BSSY B1, `(.L_x_50) ;  /* 0x000000c000017945 */ /* 0x000fe20003800000 */
[----:B------:R-:W-:Y:S02]  /*35c0*/  ISETP.GE.AND P0, PT, R26, 0x9, PT ;  /* 0x000000091a00780c */ /* 0x000fe40003f06270 */
[----:B------:R-:W-:Y:S02]  /*35d0*/  F2FP.F16.E4M3.UNPACK_B R27, R27 ;  /* 0x0000001bff1b723e */ /* 0x000fe400020006ff */
[----:B------:R-:W-:-:S03]  /*35e0*/  ISETP.LT.OR P2, PT, R6, 0x1, !P0 ;  /* 0x000000010600780c */ /* 0x000fc60004741670 */
[----:B------:R-:W-:-:S05]  /*35f0*/  HADD2.F32 R28, -RZ, R27.H0_H0 ;  /* 0x2000001bff1c7230 */ /* 0x000fca0000004100 */
[----:B------:R-:W-:-:S04]  /*3600*/  FMUL R27, R28, R15 ;  /* 0x0000000f1c1b7220 */ /* 0x000fc80000400000 */
[----:B------:R-:W-:-:S05]  /*3610*/  FFMA R27, R82, R14, R27 ;  /* 0x0000000e521b7223 */ /* 0x000fca000000001b */
[----:B-1----:R-:W-:Y:S02]  /*3620*/  F2FP.SATFINITE.E4M3.F32.PACK_AB_MERGE_C R29, RZ, R27, RZ ;  /* 0x0000001bff1d723e */ /* 0x002fe400048070ff */
[----:B------:R-:W-:-:S03]  /*3630*/  PRMT R27, RZ, 0x7610, R27 ;  /* 0x00007610ff1b7816 */ /* 0x000fc6000000001b */
[----:B------:R1:W-:Y:S01]  /*3640*/  @!P1 STG.E.U8 desc[UR20][R18.64+0x1], R29 ;  /* 0x0000011d12009986 */ /* 0x0003e2000c101114 */
[----:B------:R-:W-:Y:S05]  /*3650*/  @P2 BRA `(.L_x_51) ;  /* 0x0000000000042947 */ /* 0x000fea0003800000 */
[----:B------:R0:W5:Y:S02]  /*3660*/  LDG.E.U8 R27, desc[UR20][R4.64+0x8] ;  /* 0x00000814041b7981 */ /* 0x000164000c1e1100 */
.L_x_51:
[----:B------:R-:W-:Y:S05]  /*3670*/  BSYNC B1 ;  /* 0x0000000000017941 */ /* 0x000fea0003800000 */
.L_x_50:
        /* <DEDUP_REMOVED lines=13> */
.L_x_53:
[----:B------:R-:W-:Y:S05]  /*3750*/  BSYNC B1 ;  /* 0x0000000000017941 */ /* 0x000fea0003800000 */
.L_x_52:
[----:B-----5:R-:W-:Y:S01]  /*3760*/  LOP3.LUT R27, R27, 0xff, RZ, 0xc0, !PT ;  /* 0x000000ff1b1b7812 */ /* 0x020fe200078ec0ff */
[----:B------:R-:W-:Y:S01]  /*3770*/  BSSY B1, `(.L_x_54) ;  /* 0x000000b000017945 */ /* 0x000fe20003800000 */
[----:B------:R-:W-:Y:S02]  /*3780*/  ISETP.LT.OR P0, PT, R6, 0x9, !P0 ;  /* 0x000000090600780c */ /* 0x000fe40004701670 */
[----:B------:R-:W-:-:S05]  /*3790*/  F2FP.F16.E4M3.UNPACK_B R27, R27 ;  /* 0x0000001bff1b723e */ /* 0x000fca00020006ff */
        /* <DEDUP_REMOVED lines=8> */
.L_x_55:
[----:B------:R-:W-:Y:S05]  /*3820*/  BSYNC B1 ;  /* 0x0000000000017941 */ /* 0x000fea0003800000 */
.L_x_54:
        /* <DEDUP_REMOVED lines=12> */
.L_x_57:
[----:B------:R-:W-:Y:S05]  /*38f0*/  BSYNC B1 ;  /* 0x0000000000017941 */ /* 0x000fea0003800000 */
.L_x_56:
        /* <DEDUP_REMOVED lines=13> */
.L_x_59:
[----:B------:R-:W-:Y:S05]  /*39d0*/  BSYNC B1 ;  /* 0x0000000000017941 */ /* 0x000fea0003800000 */
.L_x_58:
        /* <DEDUP_REMOVED lines=13> */
.L_x_61:
[----:B------:R-:W-:Y:S05]  /*3ab0*/  BSYNC B1 ;  /* 0x0000000000017941 */ /* 0x000fea0003800000 */
.L_x_60:
        /* <DEDUP_REMOVED lines=12> */
.L_x_63:
[----:B------:R-:W-:Y:S05]  /*3b80*/  BSYNC B1 ;  /* 0x0000000000017941 */ /* 0x000fea0003800000 */
.L_x_62:
        /* <DEDUP_REMOVED lines=12> */
.L_x_65:
[----:B------:R-:W-:Y:S05]  /*3c50*/  BSYNC B1 ;  /* 0x0000000000017941 */ /* 0x000fea0003800000 */
.L_x_64:
        /* <DEDUP_REMOVED lines=13> */
.L_x_67:
[----:B------:R-:W-:Y:S05]  /*3d30*/  BSYNC B1 ;  /* 0x0000000000017941 */ /* 0x000fea0003800000 */
.L_x_66:
        /* <DEDUP_REMOVED lines=13> */
.L_x_69:
[----:B------:R-:W-:Y:S05]  /*3e10*/  BSYNC B1 ;  /* 0x0000000000017941 */ /* 0x000fea0003800000 */
.L_x_68:
        /* <DEDUP_REMOVED lines=12> */
.L_x_71:
[----:B------:R-:W-:Y:S05]  /*3ee0*/  BSYNC B1 ;  /* 0x0000000000017941 */ /* 0x000fea0003800000 */
.L_x_70:
        /* <DEDUP_REMOVED lines=12> */
.L_x_73:
[----:B------:R-:W-:Y:S05]  /*3fb0*/  BSYNC B1 ;  /* 0x0000000000017941 */ /* 0x000fea0003800000 */
.L_x_72:
        /* <DEDUP_REMOVED lines=13> */
.L_x_75:
[----:B------:R-:W-:Y:S05]  /*4090*/  BSYNC B1 ;  /* 0x0000000000017941 */ /* 0x000fea0003800000 */
.L_x_74:
        /* <DEDUP_REMOVED lines=13> */
.L_x_77:
[----:B------:R-:W-:Y:S05]  /*4170*/  BSYNC B1 ;  /* 0x0000000000017941 */ /* 0x000fea0003800000 */
.L_x_76:
        /* <DEDUP_REMOVED lines=12> */
.L_x_79:
[----:B------:R-:W-:Y:S05]  /*4240*/  BSYNC B1 ;  /* 0x0000000000017941 */ /* 0x000fea0003800000 */
.L_x_78:
        /* <DEDUP_REMOVED lines=12> */
.L_x_81:
[----:B------:R-:W-:Y:S05]  /*4310*/  BSYNC B1 ;  /* 0x0000000000017941 */ /* 0x000fea0003800000 */
.L_x_80:
        /* <DEDUP_REMOVED lines=13> */
.L_x_83:
[----:B------:R-:W-:Y:S05]  /*43f0*/  BSYNC B1 ;  /* 0x0000000000017941 */ /* 0x000fea0003800000 */
.L_x_82:
        /* <DEDUP_REMOVED lines=13> */
.L_x_85:
[----:B------:R-:W-:Y:S05]  /*44d0*/  BSYNC B1 ;  /* 0x0000000000017941 */ /* 0x000fea0003800000 */
.L_x_84:
        /* <DEDUP_REMOVED lines=12> */
.L_x_87:
[----:B------:R-:W-:Y:S05]  /*45a0*/  BSYNC B1 ;  /* 0x0000000000017941 */ /* 0x000fea0003800000 */
.L_x_86:
        /* <DEDUP_REMOVED lines=12> */
.L_x_89:
[----:B------:R-:W-:Y:S05]  /*4670*/  BSYNC B1 ;  /* 0x0000000000017941 */ /* 0x000fea0003800000 */
.L_x_88:
        /* <DEDUP_REMOVED lines=13> */
.L_x_91:
[----:B------:R-:W-:Y:S05]  /*4750*/  BSYNC B1 ;  /* 0x0000000000017941 */ /* 0x000fea0003800000 */
.L_x_90:
        /* <DEDUP_REMOVED lines=13> */
.L_x_93:
[----:B------:R-:W-:Y:S05]  /*4830*/  BSYNC B1 ;  /* 0x0000000000017941 */ /* 0x000fea0003800000 */
.L_x_92:
        /* <DEDUP_REMOVED lines=12> */
.L_x_95:
[----:B------:R-:W-:Y:S05]  /*4900*/  BSYNC B1 ;  /* 0x0000000000017941 */ /* 0x000fea0003800000 */
.L_x_94:
        /* <DEDUP_REMOVED lines=12> */
.L_x_97:
[----:B------:R-:W-:Y:S05]  /*49d0*/  BSYNC B1 ;  /* 0x0000000000017941 */ /* 0x000fea0003800000 */
.L_x_96:
        /* <DEDUP_REMOVED lines=13> */
.L_x_99:
[----:B------:R-:W-:Y:S05]  /*4ab0*/  BSYNC B1 ;  /* 0x0000000000017941 */ /* 0x000fea0003800000 */
.L_x_98:
[----:B-----5:R-:W-:Y:S01]  /*4ac0*/  LOP3.LUT R27, R27, 0xff, RZ, 0xc0, !PT ;  /* 0x000000ff1b1b7812 */ /* 0x020fe200078ec0ff */
[----:B------:R-:W-:Y:S01]  /*4ad0*/  BSSY B1, `(.L_x_100) ;  /* 0x000000c000017945 */ /* 0x000fe20003800000 */
[----:B------:R-:W-:Y:S02]  /*4ae0*/  ISETP.GE.AND P1, PT, R26, 0x3a, PT ;  /* 0x0000003a1a00780c */ /* 0x000fe40003f26270 */
[----:B------:R-:W-:Y:S02]  /*4af0*/  F2FP.F16.E4M3.UNPACK_B R27, R27 ;  /* 0x0000001bff1b723e */ /* 0x000fe400020006ff */
[----:B------:R-:W-:Y:S02]  /*4b00*/  ISETP.LT.OR P3, PT, R6, 0x1, !P1 ;  /* 0x000000010600780c */ /* 0x000fe40004f61670 */
[----:B------:R-:W-:Y:S01]  /*4b10*/  PRMT R26, RZ, 0x7610, R26 ;  /* 0x00007610ff1a7816 */ /* 0x000fe2000000001a */
[----:B------:R-:W-:-:S05]  /*4b20*/  HADD2.F32 R28, -RZ, R27.H0_H0 ;  /* 0x2000001bff1c7230 */ /* 0x000fca0000004100 */
[----:B------:R-:W-:-:S04]  /*4b30*/  FMUL R28, R28, R15 ;  /* 0x0000000f1c1c7220 */ /* 0x000fc80000400000 */
[----:B------:R-:W-:-:S05]  /*4b40*/  FFMA R28, R57, R14, R28 ;  /* 0x0000000e391c7223 */ /* 0x000fca000000001c */
[----:B------:R-:W-:-:S05]  /*4b50*/  F2FP.SATFINITE.E4M3.F32.PACK_AB_MERGE_C R27, RZ, R28, RZ ;  /* 0x0000001cff1b723e */ /* 0x000fca00048070ff */
[----:B------:R0:W-:Y:S01]  /*4b60*/  @!P2 STG.E.U8 desc[UR20][R16.64+0x38], R27 ;  /* 0x0000381b1000a986 */ /* 0x0001e2000c101114 */
[----:B------:R-:W-:Y:S05]  /*4b70*/  @P3 BRA `(.L_x_101) ;  /* 0x0000000000043947 */ /* 0x000fea0003800000 */
[----:B------:R0:W5:Y:S02]  /*4b80*/  LDG.E.U8 R26, desc[UR20][R4.64+0x39] ;  /* 0x00003914041a7981 */ /* 0x000164000c1e1100 */
.L_x_101:
[----:B------:R-:W-:Y:S05]  /*4b90*/  BSYNC B1 ;  /* 0x0000000000017941 */ /* 0x000fea0003800000 */
.L_x_100:
[----:B-----5:R-:W-:Y:S01]  /*4ba0*/  LOP3.LUT R26, R26, 0xff, RZ, 0xc0, !PT ;  /* 0x000000ff1a1a7812 */ /* 0x020fe200078ec0ff */
[----:B------:R-:W-:Y:S01]  /*4bb0*/  BSSY B1, `(.L_x_102) ;  /* 0x000000b000017945 */ /* 0x000fe20003800000 */
[----:B------:R-:W-:Y:S02]  /*4bc0*/  ISETP.LT.OR P0, PT, R6, 0x9, !P0 ;  /* 0x000000090600780c */ /* 0x000fe40004701670 */
[----:B------:R-:W-:Y:S02]  /*4bd0*/  F2FP.F16.E4M3.UNPACK_B R26, R26 ;  /* 0x0000001aff1a723e */ /* 0x000fe400020006ff */
[----:B0-2---:R-:W-:-:S03]  /*4be0*/  PRMT R4, RZ, 0x7610, R4 ;  /* 0x00007610ff047816 */ /* 0x005fc60000000004 */
[----:B------:R-:W-:-:S05]  /*4bf0*/  HADD2.F32 R26, -RZ, R26.H0_H0 ;  /* 0x2000001aff1a7230 */ /* 0x000fca0000004100 */
[----:B------:R-:W-:-:S04]  /*4c00*/  FMUL R5, R26, R15 ;  /* 0x0000000f1a057220 */ /* 0x000fc80000400000 */
[----:B------:R-:W-:-:S05]  /*4c10*/  FFMA R5, R56, R14, R5 ;  /* 0x0000000e38057223 */ /* 0x000fca0000000005 */
[----:B------:R-:W-:-:S05]  /*4c20*/  F2FP.SATFINITE.E4M3.F32.PACK_AB_MERGE_C R5, RZ, R5, RZ ;  /* 0x00000005ff05723e */ /* 0x000fca00048070ff */
[----:B------:R0:W-:Y:S01]  /*4c30*/  @!P3 STG.E.U8 desc[UR20][R16.64+0x39], R5 ;  /* 0x000039051000b986 */ /* 0x0001e2000c101114 */
[----:B------:R-:W-:Y:S05]  /*4c40*/  @P0 BRA `(.L_x_103) ;  /* 0x0000000000040947 */ /* 0x000fea0003800000 */
[----:B------:R2:W5:Y:S02]  /*4c50*/  LDG.E.U8 R4, desc[UR20][R24.64+0x38] ;  /* 0x0000381418047981 */ /* 0x000564000c1e1100 */
.L_x_103:
[----:B------:R-:W-:Y:S05]  /*4c60*/  BSYNC B1 ;  /* 0x0000000000017941 */ /* 0x000fea0003800000 */
.L_x_102:
[----:B-----5:R-:W-:Y:S01]  /*4c70*/  LOP3.LUT R4, R4, 0xff, RZ, 0xc0, !PT ;  /* 0x000000ff04047812 */ /* 0x020fe200078ec0ff */
[----:B------:R-:W-:Y:S01]  /*4c80*/  BSSY B1, `(.L_x_104) ;  /* 0x000000b000017945 */ /* 0x000fe20003800000 */
[----:B------:R-:W-:Y:S02]  /*4c90*/  ISETP.LT.OR P1, PT, R6, 0x9, !P1 ;  /* 0x000000090600780c */ /* 0x000fe40004f21670 */
[----:B------:R-:W-:-:S05]  /*4ca0*/  F2FP.F16.E4M3.UNPACK_B R4, R4 ;  /* 0x00000004ff04723e */ /* 0x000fca00020006ff */
[----:B------:R-:W-:-:S05]  /*4cb0*/  HADD2.F32 R4, -RZ, R4.H0_H0 ;  /* 0x20000004ff047230 */ /* 0x000fca0000004100 */
[----:B------:R-:W-:-:S04]  /*4cc0*/  FMUL R4, R4, R15 ;  /* 0x0000000f04047220 */ /* 0x000fc80000400000 */
[----:B------:R-:W-:-:S05]  /*4cd0*/  FFMA R4, R23, R14, R4 ;  /* 0x0000000e17047223 */ /* 0x000fca0000000004 */
[----:B0-----:R-:W-:Y:S02]  /*4ce0*/  F2FP.SATFINITE.E4M3.F32.PACK_AB_MERGE_C R5, RZ, R4, RZ ;  /* 0x00000004ff05723e */ /* 0x001fe400048070ff */
[----:B------:R-:W-:-:S03]  /*4cf0*/  PRMT R4, RZ, 0x7610, R4 ;  /* 0x00007610ff047816 */ /* 0x000fc60000000004 */
[----:B------:R0:W-:Y:S01]  /*4d00*/  @!P0 STG.E.U8 desc[UR20][R18.64+0x38], R5 ;  /* 0x0000380512008986 */ /* 0x0001e2000c101114 */
[----:B------:R-:W-:Y:S05]  /*4d10*/  @P1 BRA `(.L_x_105) ;  /* 0x0000000000041947 */ /* 0x000fea0003800000 */
[----:B------:R0:W5:Y:S02]  /*4d20*/  LDG.E.U8 R4, desc[UR20][R24.64+0x39] ;  /* 0x0000391418047981 */ /* 0x000164000c1e1100 */
.L_x_105:
[----:B------:R-:W-:Y:S05]  /*4d30*/  BSYNC B1 ;  /* 0x0000000000017941 */ /* 0x000fea0003800000 */
.L_x_104:
[----:B------:R-:W-:Y:S05]  /*4d40*/  @P1 BRA `(.L_x_106) ;  /* 0x0000000800601947 */ /* 0x000fea0003800000 */
[----:B-----5:R-:W-:-:S04]  /*4d50*/  LOP3.LUT R4, R4, 0xff, RZ, 0xc0, !PT ;  /* 0x000000ff04047812 */ /* 0x020fc800078ec0ff */
[----:B------:R-:W-:-:S05]  /*4d60*/  F2FP.F16.E4M3.UNPACK_B R4, R4 ;  /* 0x00000004ff04723e */ /* 0x000fca00020006ff */
[----:B------:R-:W-:-:S05]  /*4d70*/  HADD2.F32 R4, -RZ, R4.H0_H0 ;  /* 0x20000004ff047230 */ /* 0x000fca0000004100 */
[----:B0-----:R-:W-:-:S04]  /*4d80*/  FMUL R5, R4, R15 ;  /* 0x0000000f04057220 */ /* 0x001fc80000400000 */
[----:B------:R-:W-:-:S05]  /*4d90*/  FFMA R5, R22, R14, R5 ;  /* 0x0000000e16057223 */ /* 0x000fca0000000005 */
[----:B------:R-:W-:-:S05]  /*4da0*/  F2FP.SATFINITE.E4M3.F32.PACK_AB_MERGE_C R5, RZ, R5, RZ ;  /* 0x00000005ff05723e */ /* 0x000fca00048070ff */
[----:B------:R0:W-:Y:S01]  /*4db0*/  STG.E.U8 desc[UR20][R18.64+0x39], R5 ;  /* 0x0000390512007986 */ /* 0x0001e2000c101114 */
[----:B------:R-:W-:Y:S05]  /*4dc0*/  BRA `(.L_x_106) ;  /* 0x0000000800407947 */ /* 0x000fea0003800000 */
.L_x_41:
[C---:B------:R-:W-:Y:S01]  /*4dd0*/  ISETP.GE.AND P3, PT, R26.reuse, 0x1, PT ;  /* 0x000000011a00780c */ /* 0x040fe20003f66270 */
[-C--:B--2---:R-:W-:Y:S01]  /*4de0*/  FMUL R85, R85, R14.reuse ;  /* 0x0000000e55557220 */ /* 0x084fe20000400000 */
[----:B------:R-:W-:Y:S01]  /*4df0*/  ISETP.GE.AND P0, PT, R26, 0x2, PT ;  /* 0x000000021a00780c */ /* 0x000fe20003f06270 */
[-C--:B------:R-:W-:Y:S01]  /*4e00*/  FMUL R84, R84, R14.reuse ;  /* 0x0000000e54547220 */ /* 0x080fe20000400000 */
[C---:B------:R-:W-:Y:S01]  /*4e10*/  ISETP.LT.OR P1, PT, R6.reuse, 0x1, !P3 ;  /* 0x000000010600780c */ /* 0x040fe20005f21670 */
[-C--:B------:R-:W-:Y:S01]  /*4e20*/  FMUL R83, R83, R14.reuse ;  /* 0x0000000e53537220 */ /* 0x080fe20000400000 */
[----:B------:R-:W-:Y:S01]  /*4e30*/  ISETP.LT.OR P2, PT, R6, 0x1, !P0 ;  /* 0x000000010600780c */ /* 0x000fe20004741670 */
[-C--:B------:R-:W-:Y:S01]  /*4e40*/  FMUL R82, R82, R14.reuse ;  /* 0x0000000e52527220 */ /* 0x080fe20000400000 */
[----:B------:R-:W-:Y:S01]  /*4e50*/  ISETP.LT.OR P3, PT, R6, 0x9, !P3 ;  /* 0x000000090600780c */ /* 0x000fe20005f61670 */
[-C--:B------:R-:W-:Y:S01]  /*4e60*/  FMUL R81, R81, R14.reuse ;  /* 0x0000000e51517220 */ /* 0x080fe20000400000 */
[----:B------:R-:W-:Y:S01]  /*4e70*/  F2FP.SATFINITE.E4M3.F32.PACK_AB_MERGE_C R85, RZ, R85, RZ ;  /* 0x00000055ff55723e */ /* 0x000fe200048070ff */
[----:B------:R-:W-:Y:S01]  /*4e80*/  FMUL R80, R80, R14 ;  /* 0x0000000e50507220 */ /* 0x000fe20000400000 */
[----:B------:R-:W-:Y:S01]  /*4e90*/  F2FP.SATFINITE.E4M3.F32.PACK_AB_MERGE_C R5, RZ, R84, RZ ;  /* 0x00000054ff05723e */ /* 0x000fe200048070ff */
[-C--:B------:R-:W-:Y:S01]  /*4ea0*/  FMUL R79, R79, R14.reuse ;  /* 0x0000000e4f4f7220 */ /* 0x080fe20000400000 */
[----:B------:R-:W-:Y:S01]  /*4eb0*/  F2FP.SATFINITE.E4M3.F32.PACK_AB_MERGE_C R83, RZ, R83, RZ ;  /* 0x00000053ff53723e */ /* 0x000fe200048070ff */
[-C--:B------:R-:W-:Y:S01]  /*4ec0*/  FMUL R78, R78, R14.reuse ;  /* 0x0000000e4e4e7220 */ /* 0x080fe20000400000 */
[----:B------:R-:W-:Y:S01]  /*4ed0*/  ISETP.LT.OR P0, PT, R6, 0x9, !P0 ;  /* 0x000000090600780c */ /* 0x000fe20004701670 */
[----:B------:R-:W-:Y:S01]  /*4ee0*/  @!P1 STG.E.U8 desc[UR20][R16.64], R85 ;  /* 0x0000005510009986 */ /* 0x000fe2000c101114 */
[C---:B------:R-:W-:Y:S01]  /*4ef0*/  ISETP.GE.AND P1, PT, R26.reuse, 0x9, PT ;  /* 0x000000091a00780c */ /* 0x040fe20003f26270 */
[-C--:B------:R-:W-:Y:S01]  /*4f00*/  FMUL R77, R77, R14.reuse ;  /* 0x0000000e4d4d7220 */ /* 0x080fe20000400000 */
[----:B------:R-:W-:Y:S01]  /*4f10*/  F2FP.SATFINITE.E4M3.F32.PACK_AB_MERGE_C R81, RZ, R81, RZ ;  /* 0x00000051ff51723e */ /* 0x000fe200048070ff */
[----:B------:R0:W-:Y:S01]  /*4f20*/  @!P2 STG.E.U8 desc[UR20][R16.64+0x1], R5 ;  /* 0x000001051000a986 */ /* 0x0001e2000c101114 */
[----:B------:R-:W-:Y:S01]  /*4f30*/  ISETP.GE.AND P2, PT, R26, 0xa, PT ;  /* 0x0000000a1a00780c */ /* 0x000fe20003f46270 */
[----:B------:R-:W-:Y:S01]  /*4f40*/  FMUL R76, R76, R14 ;  /* 0x0000000e4c4c7220 */ /* 0x000fe20000400000 */
[----:B------:R-:W-:Y:S01]  /*4f50*/  F2FP.SATFINITE.E4M3.F32.PACK_AB_MERGE_C R25, RZ, R80, RZ ;  /* 0x00000050ff19723e */ /* 0x000fe200048070ff */
[----:B------:R-:W-:Y:S01]  /*4f60*/  @!P3 STG.E.U8 desc[UR20][R18.64], R83 ;  /* 0x000000531200b986 */ /* 0x000fe2000c101114 */
[----:B------:R-:W-:Y:S01]  /*4f70*/  ISETP.LT.OR P3, PT, R6, 0x1, !P1 ;  /* 0x000000010600780c */ /* 0x000fe20004f61670 */
[-C--:B------:R-:W-:Y:S01]  /*4f80*/  FMUL R74, R74, R14.reuse ;  /* 0x0000000e4a4a7220 */ /* 0x080fe20000400000 */
[C---:B------:R-:W-:Y:S01]  /*4f90*/  ISETP.LT.OR P5, PT, R6.reuse, 0x1, !P2 ;  /* 0x000000010600780c */ /* 0x040fe200057a1670 */
[-C--:B------:R-:W-:Y:S01]  /*4fa0*/  FMUL R75, R75, R14.reuse ;  /* 0x0000000e4b4b7220 */ /* 0x080fe20000400000 */
[----:B------:R-:W-:Y:S01]  /*4fb0*/  ISETP.LT.OR P1, PT, R6, 0x9, !P1 ;  /* 0x000000090600780c */ /* 0x000fe20004f21670 */
[-C--:B------:R-:W-:Y:S01]  /*4fc0*/  FMUL R73, R73, R14.reuse ;  /* 0x0000000e49497220 */ /* 0x080fe20000400000 */
[----:B------:R-:W-:Y:S01]  /*4fd0*/  F2FP.SATFINITE.E4M3.F32.PACK_AB_MERGE_C R79, RZ, R79, RZ ;  /* 0x0000004fff4f723e */ /* 0x000fe200048070ff */
[----:B------:R-:W-:Y:S01]  /*4fe0*/  FMUL R72, R72, R14 ;  /* 0x0000000e48487220 */ /* 0x000fe20000400000 */
[----:B0-----:R-:W-:Y:S01]  /*4ff0*/  F2FP.SATFINITE.E4M3.F32.PACK_AB_MERGE_C R5, RZ, R82, RZ ;  /* 0x00000052ff05723e */ /* 0x001fe200048070ff */
[-C--:B------:R-:W-:Y:S01]  /*5000*/  FMUL R70, R70, R14.reuse ;  /* 0x0000000e46467220 */ /* 0x080fe20000400000 */
[----:B------:R-:W-:Y:S01]  /*5010*/  ISETP.LT.OR P2, PT, R6, 0x9, !P2 ;  /* 0x000000090600780c */ /* 0x000fe20005741670 */
[----:B------:R-:W-:Y:S01]  /*5020*/  FMUL R71, R71, R14 ;  /* 0x0000000e47477220 */ /* 0x000fe20000400000 */
[----:B------:R-:W-:Y:S01]  /*5030*/  F2FP.SATFINITE.E4M3.F32.PACK_AB_MERGE_C R27, RZ, R78, RZ ;  /* 0x0000004eff1b723e */ /* 0x000fe200048070ff */
[----:B------:R0:W-:Y:S01]  /*5040*/  @!P0 STG.E.U8 desc[UR20][R18.64+0x1], R5 ;  /* 0x0000010512008986 */ /* 0x0001e2000c101114 */
[C---:B------:R-:W-:Y:S01]  /*5050*/  ISETP.GE.AND P0, PT, R26.reuse, 0x11, PT ;  /* 0x000000111a00780c */ /* 0x040fe20003f06270 */
[-C--:B------:R-:W-:Y:S01]  /*5060*/  FMUL R69, R69, R14.reuse ;  /* 0x0000000e45457220 */ /* 0x080fe20000400000 */
[----:B------:R-:W-:Y:S01]  /*5070*/  F2FP.SATFINITE.E4M3.F32.PACK_AB_MERGE_C R77, RZ, R77, RZ ;  /* 0x0000004dff4d723e */ /* 0x000fe200048070ff */
[----:B------:R-:W-:Y:S01]  /*5080*/  @!P3 STG.E.U8 desc[UR20][R16.64+0x8], R81 ;  /* 0x000008511000b986 */ /* 0x000fe2000c101114 */
[----:B------:R-:W-:Y:S01]  /*5090*/  ISETP.GE.AND P3, PT, R26, 0x12, PT ;  /* 0x000000121a00780c */ /* 0x000fe20003f66270 */
[-C--:B------:R-:W-:Y:S01]  /*50a0*/  FMUL R68, R68, R14.reuse ;  /* 0x0000000e44447220 */ /* 0x080fe20000400000 */
[----:B------:R-:W-:Y:S01]  /*50b0*/  F2FP.SATFINITE.E4M3.F32.PACK_AB_MERGE_C R75, RZ, R75, RZ ;  /* 0x0000004bff4b723e */ /* 0x000fe200048070ff */
[----:B------:R1:W-:Y:S01]  /*50c0*/  @!P5 STG.E.U8 desc[UR20][R16.64+0x9], R25 ;  /* 0x000009191000d986 */ /* 0x0003e2000c101114 */
[C---:B------:R-:W-:Y:S01]  /*50d0*/  ISETP.LT.OR P5, PT, R6.reuse, 0x1, !P3 ;  /* 0x000000010600780c */ /* 0x040fe20005fa1670 */
[-C--:B------:R-:W-:Y:S01]  /*50e0*/  FMUL R67, R67, R14.reuse ;  /* 0x0000000e43437220 */ /* 0x080fe20000400000 */
[C---:B------:R-:W-:Y:S01]  /*50f0*/  ISETP.LT.OR P3, PT, R6.reuse, 0x9, !P3 ;  /* 0x000000090600780c */ /* 0x040fe20005f61670 */
[----:B------:R-:W-:Y:S01]  /*5100*/  @!P1 STG.E.U8 desc[UR20][R18.64+0x8], R79 ;  /* 0x0000084f12009986 */ /* 0x000fe2000c101114 */
[----:B------:R-:W-:Y:S01]  /*5110*/  ISETP.LT.OR P1, PT, R6, 0x1, !P0 ;  /* 0x000000010600780c */ /* 0x000fe20004721670 */
[----:B------:R-:W-:Y:S01]  /*5120*/  FMUL R66, R66, R14 ;  /* 0x0000000e42427220 */ /* 0x000fe20000400000 */
[----:B0-----:R-:W-:Y:S01]  /*5130*/  F2FP.SATFINITE.E4M3.F32.PACK_AB_MERGE_C R5, RZ, R76, RZ ;  /* 0x0000004cff05723e */ /* 0x001fe200048070ff */
[----:B------:R-:W-:Y:S01]  /*5140*/  @!P2 STG.E.U8 desc[UR20][R18.64+0x9], R27 ;  /* 0x0000091b1200a986 */ /* 0x000fe2000c101114 */
[----:B------:R-:W-:Y:S01]  /*5150*/  ISETP.GE.AND P2, PT, R26, 0x19, PT ;  /* 0x000000191a00780c */ /* 0x000fe20003f46270 */
[-C--:B------:R-:W-:Y:S01]  /*5160*/  FMUL R65, R65, R14.reuse ;  /* 0x0000000e41417220 */ /* 0x080fe20000400000 */
[----:B------:R-:W-:Y:S01]  /*5170*/  ISETP.LT.OR P0, PT, R6, 0x9, !P0 ;  /* 0x000000090600780c */ /* 0x000fe20004701670 */
[----:B------:R-:W-:Y:S01]  /*5180*/  FMUL R64, R64, R14 ;  /* 0x0000000e40407220 */ /* 0x000fe20000400000 */
[----:B------:R-:W-:Y:S01]  /*5190*/  ISETP.LT.OR P6, PT, R6, 0x1, !P2 ;  /* 0x000000010600780c */ /* 0x000fe200057c1670 */
[----:B------:R0:W-:Y:S01]  /*51a0*/  @!P5 STG.E.U8 desc[UR20][R16.64+0x11], R5 ;  /* 0x000011051000d986 */ /* 0x0001e2000c101114 */
[----:B-1----:R-:W-:Y:S01]  /*51b0*/  F2FP.SATFINITE.E4M3.F32.PACK_AB_MERGE_C R25, RZ, R74, RZ ;  /* 0x0000004aff19723e */ /* 0x002fe200048070ff */
[-C--:B------:R-:W-:Y:S01]  /*51c0*/  FMUL R62, R62, R14.reuse ;  /* 0x0000000e3e3e7220 */ /* 0x080fe20000400000 */
[----:B------:R-:W-:Y:S01]  /*51d0*/  F2FP.SATFINITE.E4M3.F32.PACK_AB_MERGE_C R73, RZ, R73, RZ ;  /* 0x00000049ff49723e */ /* 0x000fe200048070ff */
[----:B------:R-:W-:Y:S01]  /*51e0*/  @!P1 STG.E.U8 desc[UR20][R16.64+0x10], R77 ;  /* 0x0000104d10009986 */ /* 0x000fe2000c101114 */
[----:B------:R-:W-:Y:S01]  /*51f0*/  ISETP.GE.AND P1, PT, R26, 0x1a, PT ;  /* 0x0000001a1a00780c */ /* 0x000fe20003f26270 */
[-C--:B------:R-:W-:Y:S01]  /*5200*/  FMUL R63, R63, R14.reuse ;  /* 0x0000000e3f3f7220 */ /* 0x080fe20000400000 */
[C---:B------:R-:W-:Y:S01]  /*5210*/  ISETP.LT.OR P2, PT, R6.reuse, 0x9, !P2 ;  /* 0x000000090600780c */ /* 0x040fe20005741670 */
[----:B------:R1:W-:Y:S01]  /*5220*/  @!P3 STG.E.U8 desc[UR20][R18.64+0x11], R25 ;  /* 0x000011191200b986 */ /* 0x0003e2000c101114 */
[C---:B------:R-:W-:Y:S01]  /*5230*/  ISETP.LT.OR P5, PT, R6.reuse, 0x1, !P1 ;  /* 0x000000010600780c */ /* 0x040fe20004fa1670 */
[----:B------:R-:W-:Y:S01]  /*5240*/  FMUL R61, R61, R14 ;  /* 0x0000000e3d3d7220 */ /* 0x000fe20000400000 */
[----:B------:R-:W-:Y:S01]  /*5250*/  ISETP.LT.OR P3, PT, R6, 0x9, !P1 ;  /* 0x000000090600780c */ /* 0x000fe20004f61670 */
[----:B------:R-:W-:Y:S01]  /*5260*/  @!P0 STG.E.U8 desc[UR20][R18.64+0x10], R75 ;  /* 0x0000104b12008986 */ /* 0x000fe2000c101114 */
[----:B0-----:R-:W-:Y:S01]  /*5270*/  F2FP.SATFINITE.E4M3.F32.PACK_AB_MERGE_C R5, RZ, R72, RZ ;  /* 0x00000048ff05723e */ /* 0x001fe200048070ff */
[-C--:B------:R-:W-:Y:S01]  /*5280*/  FMUL R60, R60, R14.reuse ;  /* 0x0000000e3c3c7220 */ /* 0x080fe20000400000 */
[C---:B------:R-:W-:Y:S01]  /*5290*/  ISETP.GE.AND P0, PT, R26.reuse, 0x21, PT ;  /* 0x000000211a00780c */ /* 0x040fe20003f06270 */
[----:B------:R-:W-:Y:S01]  /*52a0*/  @!P6 STG.E.U8 desc[UR20][R16.64+0x18], R73 ;  /* 0x000018491000e986 */ /* 0x000fe2000c101114 */
[----:B------:R-:W-:Y:S01]  /*52b0*/  ISETP.GE.AND P1, PT, R26, 0x22, PT ;  /* 0x000000221a00780c */ /* 0x000fe20003f26270 */
[-C--:B------:R-:W-:Y:S01]  /*52c0*/  FMUL R59, R59, R14.reuse ;  /* 0x0000000e3b3b7220 */ /* 0x080fe20000400000 */
[----:B------:R-:W-:Y:S01]  /*52d0*/  ISETP.LT.OR P6, PT, R6, 0x1, !P0 ;  /* 0x000000010600780c */ /* 0x000fe200047c1670 */
[----:B------:R-:W-:Y:S01]  /*52e0*/  FMUL R58, R58, R14 ;  /* 0x0000000e3a3a7220 */ /* 0x000fe20000400000 */
[----:B-1----:R-:W-:Y:S01]  /*52f0*/  F2FP.SATFINITE.E4M3.F32.PACK_AB_MERGE_C R25, RZ, R70, RZ ;  /* 0x00000046ff19723e */ /* 0x002fe200048070ff */
[----:B------:R0:W-:Y:S01]  /*5300*/  @!P5 STG.E.U8 desc[UR20][R16.64+0x19], R5 ;  /* 0x000019051000d986 */ /* 0x0001e2000c101114 */
[----:B------:R-:W-:Y:S01]  /*5310*/  ISETP.LT.OR P5, PT, R6, 0x1, !P1 ;  /* 0x000000010600780c */ /* 0x000fe20004fa1670 */
[-C--:B------:R-:W-:Y:S01]  /*5320*/  FMUL R57, R57, R14.reuse ;  /* 0x0000000e39397220 */ /* 0x080fe20000400000 */
[----:B------:R-:W-:Y:S01]  /*5330*/  F2FP.SATFINITE.E4M3.F32.PACK_AB_MERGE_C R71, RZ, R71, RZ ;  /* 0x00000047ff47723e */ /* 0x000fe200048070ff */
[----:B------:R1:W-:Y:S01]  /*5340*/  @!P3 STG.E.U8 desc[UR20][R18.64+0x19], R25 ;  /* 0x000019191200b986 */ /* 0x0003e2000c101114 */
[----:B------:R-:W-:Y:S01]  /*5350*/  F2FP.SATFINITE.E4M3.F32.PACK_AB_MERGE_C R69, RZ, R69, RZ ;  /* 0x00000045ff45723e */ /* 0x000fe200048070ff */
[----:B------:R-:W-:Y:S01]  /*5360*/  FMUL R56, R56, R14 ;  /* 0x0000000e38387220 */ /* 0x000fe20000400000 */
[----:B------:R-:W-:Y:S01]  /*5370*/  F2FP.SATFINITE.E4M3.F32.PACK_AB_MERGE_C R27, RZ, R68, RZ ;  /* 0x00000044ff1b723e */ /* 0x000fe200048070ff */
[----:B------:R-:W-:Y:S01]  /*5380*/  @!P2 STG.E.U8 desc[UR20][R18.64+0x18], R71 ;  /* 0x000018471200a986 */ /* 0x000fe2000c101114 */
[----:B------:R-:W-:Y:S01]  /*5390*/  ISETP.LT.OR P3, PT, R6, 0x9, !P1 ;  /* 0x000000090600780c */ /* 0x000fe20004f61670 */
[-C--:B------:R-:W-:Y:S01]  /*53a0*/  FMUL R23, R23, R14.reuse ;  /* 0x0000000e17177220 */ /* 0x080fe20000400000 */
[----:B------:R-:W-:Y:S01]  /*53b0*/  ISETP.GE.AND P2, PT, R26, 0x29, PT ;  /* 0x000000291a00780c */ /* 0x000fe20003f46270 */
[----:B------:R-:W-:Y:S01]  /*53c0*/  @!P6 STG.E.U8 desc[UR20][R16.64+0x20], R69 ;  /* 0x000020451000e986 */ /* 0x000fe2000c101114 */
[----:B------:R-:W-:Y:S01]  /*53d0*/  ISETP.LT.OR P0, PT, R6, 0x9, !P0 ;  /* 0x000000090600780c */ /* 0x000fe20004701670 */
[----:B------:R-:W-:Y:S01]  /*53e0*/  FMUL R22, R22, R14 ;  /* 0x0000000e16167220 */ /* 0x000fe20000400000 */
[----:B------:R-:W-:Y:S01]  /*53f0*/  ISETP.GE.AND P1, PT, R26, 0x2a, PT ;  /* 0x0000002a1a00780c */ /* 0x000fe20003f26270 */
[----:B------:R-:W-:Y:S01]  /*5400*/  @!P5 STG.E.U8 desc[UR20][R16.64+0x21], R27 ;  /* 0x0000211b1000d986 */ /* 0x000fe2000c101114 */
[----:B------:R-:W-:-:S02]  /*5410*/  ISETP.LT.OR P6, PT, R6, 0x1, !P2 ;  /* 0x000000010600780c */ /* 0x000fc400057c1670 */
[C---:B------:R-:W-:Y:S02]  /*5420*/  ISETP.LT.OR P5, PT, R6.reuse, 0x1, !P1 ;  /* 0x000000010600780c */ /* 0x040fe40004fa1670 */
[----:B------:R-:W-:Y:S02]  /*5430*/  F2FP.SATFINITE.E4M3.F32.PACK_AB_MERGE_C R67, RZ, R67, RZ ;  /* 0x00000043ff43723e */ /* 0x000fe400048070ff */
[----:B0-----:R-:W-:Y:S02]  /*5440*/  F2FP.SATFINITE.E4M3.F32.PACK_AB_MERGE_C R5, RZ, R66, RZ ;  /* 0x00000042ff05723e */ /* 0x001fe400048070ff */
[----:B------:R-:W-:Y:S01]  /*5450*/  F2FP.SATFINITE.E4M3.F32.PACK_AB_MERGE_C R65, RZ, R65, RZ ;  /* 0x00000041ff41723e */ /* 0x000fe200048070ff */
[----:B------:R-:W-:Y:S01]  /*5460*/  @!P0 STG.E.U8 desc[UR20][R18.64+0x20], R67 ;  /* 0x0000204312008986 */ /* 0x000fe2000c101114 */
[----:B-1----:R-:W-:Y:S02]  /*5470*/  F2FP.SATFINITE.E4M3.F32.PACK_AB_MERGE_C R25, RZ, R64, RZ ;  /* 0x00000040ff19723e */ /* 0x002fe400048070ff */
[C---:B------:R-:W-:Y:S01]  /*5480*/  ISETP.LT.OR P1, PT, R6.reuse, 0x9, !P1 ;  /* 0x000000090600780c */ /* 0x040fe20004f21670 */
[----:B------:R0:W-:Y:S01]  /*5490*/  @!P3 STG.E.U8 desc[UR20][R18.64+0x21], R5 ;  /* 0x000021051200b986 */ /* 0x0001e2000c101114 */
[----:B------:R-:W-:-:S02]  /*54a0*/  ISETP.LT.OR P2, PT, R6, 0x9, !P2 ;  /* 0x000000090600780c */ /* 0x000fc40005741670 */
[C---:B------:R-:W-:Y:S01]  /*54b0*/  ISETP.GE.AND P3, PT, R26.reuse, 0x31, PT ;  /* 0x000000311a00780c */ /* 0x040fe20003f66270 */
[----:B------:R-:W-:Y:S01]  /*54c0*/  @!P6 STG.E.U8 desc[UR20][R16.64+0x28], R65 ;  /* 0x000028411000e986 */ /* 0x000fe2000c101114 */
[----:B------:R-:W-:Y:S02]  /*54d0*/  ISETP.GE.AND P0, PT, R26, 0x32, PT ;  /* 0x000000321a00780c */ /* 0x000fe40003f06270 */
[----:B------:R-:W-:Y:S01]  /*54e0*/  F2FP.SATFINITE.E4M3.F32.PACK_AB_MERGE_C R63, RZ, R63, RZ ;  /* 0x0000003fff3f723e */ /* 0x000fe200048070ff */
[----:B------:R1:W-:Y:S01]  /*54f0*/  @!P5 STG.E.U8 desc[UR20][R16.64+0x29], R25 ;  /* 0x000029191000d986 */ /* 0x0003e2000c101114 */
[C---:B------:R-:W-:Y:S02]  /*5500*/  ISETP.LT.OR P5, PT, R6.reuse, 0x1, !P3 ;  /* 0x000000010600780c */ /* 0x040fe40005fa1670 */
[----:B------:R-:W-:Y:S02]  /*5510*/  ISETP.LT.OR P6, PT, R6, 0x1, !P0 ;  /* 0x000000010600780c */ /* 0x000fe400047c1670 */
[----:B0-----:R-:W-:Y:S01]  /*5520*/  F2FP.SATFINITE.E4M3.F32.PACK_AB_MERGE_C R5, RZ, R62, RZ ;  /* 0x0000003eff05723e */ /* 0x001fe200048070ff */
[----:B------:R-:W-:Y:S01]  /*5530*/  @!P2 STG.E.U8 desc[UR20][R18.64+0x28], R63 ;  /* 0x0000283f1200a986 */ /* 0x000fe2000c101114 */
[----:B------:R-:W-:-:S02]  /*5540*/  F2FP.SATFINITE.E4M3.F32.PACK_AB_MERGE_C R61, RZ, R61, RZ ;  /* 0x0000003dff3d723e */ /* 0x000fc400048070ff */
[----:B------:R-:W-:Y:S01]  /*5550*/  ISETP.GE.AND P2, PT, R26, 0x3a, PT ;  /* 0x0000003a1a00780c */ /* 0x000fe20003f46270 */
[----:B------:R0:W-:Y:S01]  /*5560*/  @!P1 STG.E.U8 desc[UR20][R18.64+0x29], R5 ;  /* 0x0000290512009986 */ /* 0x0001e2000c101114 */
[----:B------:R-:W-:Y:S02]  /*5570*/  ISETP.LT.OR P1, PT, R6, 0x9, !P3 ;  /* 0x000000090600780c */ /* 0x000fe40005f21670 */
[----:B-1----:R-:W-:Y:S01]  /*5580*/  F2FP.SATFINITE.E4M3.F32.PACK_AB_MERGE_C R25, RZ, R60, RZ ;  /* 0x0000003cff19723e */ /* 0x002fe200048070ff */
[----:B------:R-:W-:Y:S01]  /*5590*/  @!P5 STG.E.U8 desc[UR20][R16.64+0x30], R61 ;  /* 0x0000303d1000d986 */ /* 0x000fe2000c101114 */
[----:B------:R-:W-:Y:S02]  /*55a0*/  ISETP.GE.AND P3, PT, R26, 0x39, PT ;  /* 0x000000391a00780c */ /* 0x000fe40003f66270 */
[C---:B------:R-:W-:Y:S01]  /*55b0*/  ISETP.LT.OR P0, PT, R6.reuse, 0x9, !P0 ;  /* 0x000000090600780c */ /* 0x040fe20004701670 */
[----:B------:R1:W-:Y:S01]  /*55c0*/  @!P6 STG.E.U8 desc[UR20][R16.64+0x31], R25 ;  /* 0x000031191000e986 */ /* 0x0003e2000c101114 */
[----:B------:R-:W-:-:S02]  /*55d0*/  ISETP.LT.OR P5, PT, R6, 0x1, !P3 ;  /* 0x000000010600780c */ /* 0x000fc40005fa1670 */
[C---:B------:R-:W-:Y:S02]  /*55e0*/  ISETP.LT.OR P6, PT, R6.reuse, 0x1, !P2 ;  /* 0x000000010600780c */ /* 0x040fe400057c1670 */
[C---:B------:R-:W-:Y:S02]  /*55f0*/  ISETP.LT.OR P3, PT, R6.reuse, 0x9, !P3 ;  /* 0x000000090600780c */ /* 0x040fe40005f61670 */
[----:B------:R-:W-:Y:S02]  /*5600*/  ISETP.LT.OR P2, PT, R6, 0x9, !P2 ;  /* 0x000000090600780c */ /* 0x000fe40005741670 */
[----:B------:R-:W-:Y:S02]  /*5610*/  F2FP.SATFINITE.E4M3.F32.PACK_AB_MERGE_C R59, RZ, R59, RZ ;  /* 0x0000003bff3b723e */ /* 0x000fe400048070ff */
[----:B0-----:R-:W-:Y:S02]  /*5620*/  F2FP.SATFINITE.E4M3.F32.PACK_AB_MERGE_C R5, RZ, R58, RZ ;  /* 0x0000003aff05723e */ /* 0x001fe400048070ff */
[----:B------:R-:W-:Y:S01]  /*5630*/  F2FP.SATFINITE.E4M3.F32.PACK_AB_MERGE_C R57, RZ, R57, RZ ;  /* 0x00000039ff39723e */ /* 0x000fe200048070ff */
[----:B------:R0:W-:Y:S01]  /*5640*/  @!P1 STG.E.U8 desc[UR20][R18.64+0x30], R59 ;  /* 0x0000303b12009986 */ /* 0x0001e2000c101114 */
[----:B-1----:R-:W-:-:S02]  /*5650*/  F2FP.SATFINITE.E4M3.F32.PACK_AB_MERGE_C R25, RZ, R56, RZ ;  /* 0x00000038ff19723e */ /* 0x002fc400048070ff */
[----:B------:R-:W-:Y:S01]  /*5660*/  F2FP.SATFINITE.E4M3.F32.PACK_AB_MERGE_C R23, RZ, R23, RZ ;  /* 0x00000017ff17723e */ /* 0x000fe200048070ff */
[----:B------:R0:W-:Y:S01]  /*5670*/  @!P0 STG.E.U8 desc[UR20][R18.64+0x31], R5 ;  /* 0x0000310512008986 */ /* 0x0001e2000c101114 */
[----:B------:R-:W-:-:S03]  /*5680*/  F2FP.SATFINITE.E4M3.F32.PACK_AB_MERGE_C R27, RZ, R22, RZ ;  /* 0x00000016ff1b723e */ /* 0x000fc600048070ff */
[----:B------:R0:W-:Y:S04]  /*5690*/  @!P5 STG.E.U8 desc[UR20][R16.64+0x38], R57 ;  /* 0x000038391000d986 */ /* 0x0001e8000c101114 */
[----:B------:R0:W-:Y:S04]  /*56a0*/  @!P6 STG.E.U8 desc[UR20][R16.64+0x39], R25 ;  /* 0x000039191000e986 */ /* 0x0001e8000c101114 */
[----:B------:R0:W-:Y:S04]  /*56b0*/  @!P3 STG.E.U8 desc[UR20][R18.64+0x38], R23 ;  /* 0x000038171200b986 */ /* 0x0001e8000c101114 */
[----:B------:R0:W-:Y:S02]  /*56c0*/  @!P2 STG.E.U8 desc[UR20][R18.64+0x39], R27 ;  /* 0x0000391b1200a986 */ /* 0x0001e4000c101114 */
.L_x_106:
[----:B------:R-:W-:Y:S05]  /*56d0*/  BSYNC B0 ;  /* 0x0000000000007941 */ /* 0x000fea0003800000 */
.L_x_40:
[C---:B------:R-:W-:Y:S01]  /*56e0*/  LEA R2, P0, R8.reuse, R2, 0x1 ;  /* 0x0000000208027211 */ /* 0x040fe200078008ff */
[----:B------:R-:W-:Y:S01]  /*56f0*/  ULDC.64 UR6, c[0x0][0x650] ;  /* 0x0001940000067ab9 */ /* 0x000fe20000000a00 */
[----:B-----5:R-:W-:Y:S01]  /*5700*/  IMAD.U32 R4, RZ, RZ, UR16 ;  /* 0x00000010ff047e24 */ /* 0x020fe2000f8e00ff */
[----:B0-----:R-:W-:Y:S01]  /*5710*/  PRMT R16, RZ, 0x7610, R16 ;  /* 0x00007610ff107816 */ /* 0x001fe20000000010 */
[----:B------:R-:W-:Y:S01]  /*5720*/  IMAD.MOV.U32 R6, RZ, RZ, -0x1 ;  /* 0xffffffffff067424 */ /* 0x000fe200078e00ff */
[----:B------:R-:W-:Y:S01]  /*5730*/  LEA.HI.X R3, R8, R3, R0, 0x1, P0 ;  /* 0x0000000308037211 */ /* 0x000fe200000f0c00 */
[----:B------:R0:W-:Y:S01]  /*5740*/  SYNCS.ARRIVE.TRANS64.A1T0 RZ, [R4+UR23], RZ ;  /* 0x000000ff04ff79a7 */ /* 0x0001e20008100017 */
[----:B------:R-:W-:Y:S01]  /*5750*/  ISETP.GE.U32.AND P0, PT, R2, UR6, PT ;  /* 0x0000000602007c0c */ /* 0x000fe2000bf06070 */
[----:B------:R-:W-:-:S03]  /*5760*/  IMAD.MOV.U32 R5, RZ, RZ, -0x1 ;  /* 0xffffffffff057424 */ /* 0x000fc600078e00ff */
[----:B------:R-:W-:Y:S01]  /*5770*/  ISETP.GE.U32.AND.EX P0, PT, R3, UR7, PT, P0 ;  /* 0x0000000703007c0c */ /* 0x000fe2000bf06100 */
[----:B0-----:R-:W-:-:S12]  /*5780*/  IMAD.MOV.U32 R4, RZ, RZ, -0x1 ;  /* 0xffffffffff047424 */ /* 0x001fd800078e00ff */
[----:B------:R-:W-:Y:S05]  /*5790*/  @P0 BRA `(.L_x_107) ;  /* 0x0000000400600947 */ /* 0x000fea0003800000 */
[----:B------:R-:W0:Y:S01]  /*57a0*/  S2R R28, SR_CTAID.X ;  /* 0x00000000001c7919 */ /* 0x000e220000002500 */
[----:B------:R-:W5:Y:S01]  /*57b0*/  LDC.64 R22, c[0x0][0x628] ;  /* 0x00018a00ff167b82 */ /* 0x000f620000000a00 */
[----:B------:R-:W-:Y:S01]  /*57c0*/  ULDC UR6, c[0x0][0x150] ;  /* 0x0000540000067ab9 */ /* 0x000fe20000000800 */
[----:B-1----:R-:W-:Y:S01]  /*57d0*/  IMAD.MOV.U32 R18, RZ, RZ, R2 ;  /* 0x000000ffff127224 */ /* 0x002fe200078e0002 */
[----:B------:R-:W1:Y:S01]  /*57e0*/  S2R R30, SR_CTAID.Y ;  /* 0x00000000001e7919 */ /* 0x000e620000002600 */
[----:B------:R-:W-:-:S04]  /*57f0*/  IMAD.MOV.U32 R19, RZ, RZ, R3 ;  /* 0x000000ffff137224 */ /* 0x000fc800078e0003 */
[----:B------:R-:W1:Y:S08]  /*5800*/  LDC R31, c[0x0][0x144] ;  /* 0x00005100ff1f7b82 */ /* 0x000e700000000800 */
[----:B------:R-:W1:Y:S08]  /*5810*/  LDC R6, c[0x0][0x630] ;  /* 0x00018c00ff067b82 */ /* 0x000e700000000800 */
[----:B------:R-:W1:Y:S01]  /*5820*/  LDC.64 R26, c[0x0][0x620] ;  /* 0x00018800ff1a7b82 */ /* 0x000e620000000a00 */
[----:B-----5:R-:W-:-:S04]  /*5830*/  ISETP.NE.U32.AND P0, PT, R22, RZ, PT ;  /* 0x000000ff1600720c */ /* 0x020fc80003f05070 */
[----:B------:R-:W-:Y:S02]  /*5840*/  ISETP.NE.AND.EX P0, PT, R23, RZ, PT, P0 ;  /* 0x000000ff1700720c */ /* 0x000fe40003f05300 */
[----:B0-----:R-:W-:-:S05]  /*5850*/  I2FP.F32.U32 R4, R28 ;  /* 0x0000001c00047245 */ /* 0x001fca0000201000 */
[----:B------:R-:W-:-:S04]  /*5860*/  FMUL R4, R4, UR6 ;  /* 0x0000000604047c20 */ /* 0x000fc80008400000 */
[----:B------:R0:W0:Y:S02]  /*5870*/  F2I.U32.TRUNC.NTZ R29, R4 ;  /* 0x00000004001d7305 */ /* 0x000024000020f000 */
[----:B------:R-:W-:Y:S05]  /*5880*/  @!P0 BRA `(.L_x_108) ;  /* 0x0000000000288947 */ /* 0x000fea0003800000 */
[----:B------:R-:W5:Y:S02]  /*5890*/  LDC R5, c[0x0][0x634] ;  /* 0x00018d00ff057b82 */ /* 0x000f640000000800 */
[----:B-----5:R-:W-:-:S05]  /*58a0*/  IADD3 R19, P0, R2, R5, RZ ;  /* 0x0000000502137210 */ /* 0x020fca0007f1e0ff */
[----:B--234-:R-:W-:-:S04]  /*58b0*/  IMAD.X R25, RZ, RZ, R3, P0 ;  /* 0x000000ffff197224 */ /* 0x01cfc800000e0603 */
[----:B0-----:R-:W-:-:S04]  /*58c0*/  IMAD.WIDE.U32 R4, R25, R22, RZ ;  /* 0x0000001619047225 */ /* 0x001fc800078e00ff */
[----:B------:R-:W-:-:S04]  /*58d0*/  IMAD.WIDE.U32 R16, P0, R19, R23, R4 ;  /* 0x0000001713107225 */ /* 0x000fc80007800004 */
[----:B------:R-:W-:-:S04]  /*58e0*/  IMAD.WIDE.U32 R4, R19, R22, RZ ;  /* 0x0000001613047225 */ /* 0x000fc800078e00ff */
[----:B------:R-:W-:Y:S01]  /*58f0*/  IMAD.X R19, RZ, RZ, RZ, P0 ;  /* 0x000000ffff137224 */ /* 0x000fe200000e06ff */
[----:B------:R-:W-:Y:S01]  /*5900*/  IADD3 RZ, P0, R5, R16, RZ ;  /* 0x0000001005ff7210 */ /* 0x000fe20007f1e0ff */
[----:B------:R-:W-:-:S04]  /*5910*/  IMAD.MOV.U32 R18, RZ, RZ, R17 ;  /* 0x000000ffff127224 */ /* 0x000fc800078e0011 */
[----:B------:R-:W-:-:S08]  /*5920*/  IMAD.WIDE.U32.X R18, R25, R23, R18, P0 ;  /* 0x0000001719127225 */ /* 0x000fd000000e0412 */
.L_x_108:
[-CC-:B-1234-:R-:W-:Y:S01]  /*5930*/  SHF.R.U64 R24, R18, R6.reuse, R19.reuse ;  /* 0x0000000612187219 */ /* 0x19efe20000001213 */
[----:B------:R-:W1:Y:S01]  /*5940*/  LDC.64 R34, c[0x0][0x640] ;  /* 0x00019000ff227b82 */ /* 0x000e620000000a00 */
[----:B0-----:R-:W-:Y:S01]  /*5950*/  SHF.R.U32.HI R4, RZ, R6, R19 ;  /* 0x00000006ff047219 */ /* 0x001fe20000011613 */
[----:B------:R-:W-:Y:S01]  /*5960*/  IMAD.MOV R29, RZ, RZ, -R29 ;  /* 0x000000ffff1d7224 */ /* 0x000fe200078e0a1d */
[----:B------:R-:W-:Y:S01]  /*5970*/  IADD3 R17, P0, RZ, -R24, RZ ;  /* 0x80000018ff117210 */ /* 0x000fe20007f1e0ff */
[----:B------:R-:W-:Y:S01]  /*5980*/  ULDC UR6, c[0x0][0x154] ;  /* 0x0000550000067ab9 */ /* 0x000fe20000000800 */
[----:B------:R-:W-:Y:S02]  /*5990*/  IMAD.MOV.U32 R19, RZ, RZ, 0x1 ;  /* 0x00000001ff137424 */ /* 0x000fe400078e00ff */
[----:B------:R-:W-:Y:S01]  /*59a0*/  IMAD R29, R31, R29, R28 ;  /* 0x0000001d1f1d7224 */ /* 0x000fe200078e021c */
[----:B------:R-:W0:Y:S01]  /*59b0*/  LDC R16, c[0x0][0x618] ;  /* 0x00018600ff107b82 */ /* 0x000e220000000800 */
[----:B------:R-:W-:-:S04]  /*59c0*/  IMAD.X R5, RZ, RZ, ~R4, P0 ;  /* 0x000000ffff057224 */ /* 0x000fc800000e0e04 */
[-C--:B------:R-:W-:Y:S02]  /*59d0*/  IMAD R6, R5, R26.reuse, RZ ;  /* 0x0000001a05067224 */ /* 0x080fe400078e02ff */
[C---:B------:R-:W-:Y:S01]  /*59e0*/  IMAD.WIDE.U32 R4, R17.reuse, R26, R2 ;  /* 0x0000001a11047225 */ /* 0x040fe200078e0002 */
[----:B------:R-:W2:Y:S03]  /*59f0*/  LDC R18, c[0x0][0x608] ;  /* 0x00018200ff127b82 */ /* 0x000ea60000000800 */
[----:B------:R-:W-:Y:S01]  /*5a00*/  IMAD R17, R17, R27, R6 ;  /* 0x0000001b11117224 */ /* 0x000fe200078e0206 */
[----:B------:R-:W-:-:S03]  /*5a10*/  I2FP.F32.U32 R6, R30 ;  /* 0x0000001e00067245 */ /* 0x000fc60000201000 */
[----:B------:R-:W-:Y:S01]  /*5a20*/  IMAD.IADD R5, R5, 0x1, R17 ;  /* 0x0000000105057824 */ /* 0x000fe200078e0211 */
[----:B------:R-:W3:Y:S01]  /*5a30*/  LDC R32, c[0x0][0x658] ;  /* 0x00019600ff207b82 */ /* 0x000ee20000000800 */
[----:B-1----:R-:W-:Y:S01]  /*5a40*/  ISETP.NE.U32.AND P0, PT, R34, RZ, PT ;  /* 0x000000ff2200720c */ /* 0x002fe20003f05070 */
[----:B------:R-:W-:-:S03]  /*5a50*/  IMAD.MOV.U32 R17, RZ, RZ, -0x1 ;  /* 0xffffffffff117424 */ /* 0x000fc600078e00ff */
[----:B------:R-:W-:-:S03]  /*5a60*/  ISETP.NE.AND.EX P0, PT, R35, RZ, PT, P0 ;  /* 0x000000ff2300720c */ /* 0x000fc60003f05300 */
[----:B------:R-:W1:Y:S01]  /*5a70*/  LDC R27, c[0x0][0x148] ;  /* 0x00005200ff1b7b82 */ /* 0x000e620000000800 */
[-CC-:B0-----:R-:W-:Y:S02]  /*5a80*/  SHF.R.U64 R22, R4, R16.reuse, R5.reuse ;  /* 0x0000001004167219 */ /* 0x181fe40000001205 */
[----:B------:R-:W-:Y:S01]  /*5a90*/  SHF.R.U32.HI R5, RZ, R16, R5 ;  /* 0x00000010ff057219 */ /* 0x000fe20000011605 */
[----:B------:R-:W-:-:S04]  /*5aa0*/  FMUL R16, R6, UR6 ;  /* 0x0000000606107c20 */ /* 0x000fc80008400000 */
[----:B------:R-:W0:Y:S01]  /*5ab0*/  LDC R28, c[0x0][0x600] ;  /* 0x00018000ff1c7b82 */ /* 0x000e220000000800 */
[----:B------:R4:W0:Y:S01]  /*5ac0*/  F2I.U32.TRUNC.NTZ R25, R16 ;  /* 0x0000001000197305 */ /* 0x000822000020f000 */
[-CC-:B--2---:R-:W-:Y:S02]  /*5ad0*/  SHF.R.U64 R6, R22, R18.reuse, R5.reuse ;  /* 0x0000001216067219 */ /* 0x184fe40000001205 */
[----:B------:R-:W-:-:S04]  /*5ae0*/  SHF.R.U32.HI R5, RZ, R18, R5 ;  /* 0x00000012ff057219 */ /* 0x000fc80000011605 */
[----:B------:R-:W2:Y:S01]  /*5af0*/  LDC R33, c[0x0][0x648] ;  /* 0x00019200ff217b82 */ /* 0x000ea20000000800 */
[-CC-:B---3--:R-:W-:Y:S02]  /*5b00*/  SHF.R.U64 R26, R6, R32.reuse, R5.reuse ;  /* 0x00000020061a7219 */ /* 0x188fe40000001205 */
[-C--:B------:R-:W-:Y:S02]  /*5b10*/  SHF.L.U32 R17, R17, R32.reuse, RZ ;  /* 0x0000002011117219 */ /* 0x080fe400000006ff */
[-C--:B------:R-:W-:Y:S01]  /*5b20*/  SHF.R.U32.HI R5, RZ, R32.reuse, R5 ;  /* 0x00000020ff057219 */ /* 0x080fe20000011605 */
[----:B------:R-:W-:Y:S01]  /*5b30*/  IMAD.MOV.U32 R4, RZ, RZ, R26 ;  /* 0x000000ffff047224 */ /* 0x000fe200078e001a */
[----:B------:R-:W-:Y:S01]  /*5b40*/  SHF.L.U32 R32, R19, R32, RZ ;  /* 0x0000002013207219 */ /* 0x000fe200000006ff */
[----:B------:R-:W3:Y:S01]  /*5b50*/  LDC R36, c[0x0][0x638] ;  /* 0x00018e00ff247b82 */ /* 0x000ee20000000800 */
[----:B------:R-:W-:-:S07]  /*5b60*/  LOP3.LUT R31, RZ, R17, RZ, 0x33, !PT ;  /* 0x00000011ff1f7212 */ /* 0x000fce00078e33ff */
[----:B------:R-:W0:Y:S01]  /*5b70*/  LDC R37, c[0x0][0x610] ;  /* 0x00018400ff257b82 */ /* 0x000e220000000800 */
[----:B----4-:R-:W-:Y:S05]  /*5b80*/  @!P0 BRA `(.L_x_109) ;  /* 0x0000000000288947 */ /* 0x010fea0003800000 */
[----:B------:R-:W4:Y:S02]  /*5b90*/  LDC R19, c[0x0][0x64c] ;  /* 0x00019300ff137b82 */ /* 0x000f240000000800 */
[----:B----4-:R-:W-:-:S05]  /*5ba0*/  IADD3 R19, P0, R26, R19, RZ ;  /* 0x000000131a137210 */ /* 0x010fca0007f1e0ff */
        /* <DEDUP_REMOVED lines=8> */
.L_x_109:
[----:B--2---:R-:W-:Y:S01]  /*5c30*/  SHF.R.U64 R4, R4, R33, R5 ;  /* 0x0000002104047219 */ /* 0x004fe20000001205 */
[----:B0-----:R-:W-:Y:S01]  /*5c40*/  VIADD R19, R28, 0xffffffff ;  /* 0xffffffff1c137836 */ /* 0x001fe20000000000 */
[----:B------:R-:W-:Y:S01]  /*5c50*/  LOP3.LUT R17, R6, R31, RZ, 0xc0, !PT ;  /* 0x0000001f06117212 */ /* 0x000fe200078ec0ff */
[----:B------:R-:W-:Y:S02]  /*5c60*/  IMAD.MOV R25, RZ, RZ, -R25 ;  /* 0x000000ffff197224 */ /* 0x000fe400078e0a19 */
[----:B------:R-:W-:Y:S02]  /*5c70*/  IMAD.MOV R5, RZ, RZ, -R4 ;  /* 0x000000ffff057224 */ /* 0x000fe400078e0a04 */
[----:B------:R-:W-:Y:S01]  /*5c80*/  IMAD R6, R32, R4, R17 ;  /* 0x0000000420067224 */ /* 0x000fe200078e0211 */
[----:B------:R-:W-:Y:S01]  /*5c90*/  LOP3.LUT R17, R22, R19, RZ, 0xc0, !PT ;  /* 0x0000001316117212 */ /* 0x000fe200078ec0ff */
[----:B-1----:R-:W-:Y:S02]  /*5ca0*/  @P4 IMAD R29, R27, R25, R30 ;  /* 0x000000191b1d4224 */ /* 0x002fe400078e021e */
[----:B---3--:R-:W-:-:S02]  /*5cb0*/  IMAD R4, R5, R36, R26 ;  /* 0x0000002405047224 */ /* 0x008fc400078e021a */
[----:B------:R-:W-:Y:S02]  /*5cc0*/  IMAD R6, R6, R37, R29 ;  /* 0x0000002506067224 */ /* 0x000fe400078e021d */
[----:B------:R-:W-:Y:S02]  /*5cd0*/  IMAD R5, R4, R28, R17 ;  /* 0x0000001c04057224 */ /* 0x000fe400078e0211 */
[----:B------:R-:W-:-:S03]  /*5ce0*/  IMAD.MOV.U32 R16, RZ, RZ, 0x1 ;  /* 0x00000001ff107424 */ /* 0x000fc600078e00ff */
[----:B------:R-:W-:Y:S02]  /*5cf0*/  SEL R4, R5, R6, !P4 ;  /* 0x0000000605047207 */ /* 0x000fe40006000000 */
[----:B------:R-:W-:Y:S01]  /*5d00*/  SEL R6, R6, R5, !P4 ;  /* 0x0000000506067207 */ /* 0x000fe20006000000 */
[----:B------:R-:W-:-:S07]  /*5d10*/  IMAD.MOV.U32 R5, RZ, RZ, R24 ;  /* 0x000000ffff057224 */ /* 0x000fce00078e0018 */
.L_x_107:
[----:B------:R-:W-:Y:S02]  /*5d20*/  LOP3.LUT P0, RZ, R16, 0xff, RZ, 0xc0, !PT ;  /* 0x000000ff10ff7812 */ /* 0x000fe4000780c0ff */
[----:B------:R-:W-:-:S11]  /*5d30*/  LOP3.LUT R87, R87, 0x1, RZ, 0x3c, !PT ;  /* 0x0000000157577812 */ /* 0x000fd600078e3cff */
[----:B------:R-:W-:Y:S05]  /*5d40*/  @P0 BRA `(.L_x_110) ;  /* 0xffffffc000000947 */ /* 0x000fea000383ffff */
[----:B------:R-:W-:Y:S05]  /*5d50*/  EXIT ;  /* 0x000000000000794d */ /* 0x000fea0003800000 */
.L_x_18:
[----:B------:R-:W-:-:S08]  /*5d60*/  ISETP.NE.AND P0, PT, R18, RZ, PT ;  /* 0x000000ff1200720c */ /* 0x000fd00003f05270 */
[----:B--23-5:R-:W0:-:S00]  /*5d70*/  USETMAXREG.DEALLOC.CTAPOOL 0x28 ;  /* 0x00000028000079c8 */ /* 0x02ce0000080e0500 */
[----:B------:R-:W-:Y:S05]  /*5d80*/  @P0 EXIT ;  /* 0x000000000000094d */ /* 0x000fea0003800000 */
[----:B0-----:R-:W-:Y:S01]  /*5d90*/  LOP3.LUT P0, RZ, R20, 0xff, RZ, 0xc0, !PT ;  /* 0x000000ff14ff7812 */ /* 0x001fe2000780c0ff */
[----:B------:R-:W-:Y:S02]  /*5da0*/  IMAD.MOV.U32 R13, RZ, RZ, 0x1 ;  /* 0x00000001ff0d7424 */ /* 0x000fe400078e00ff */
[----:B------:R-:W-:-:S10]  /*5db0*/  IMAD.MOV.U32 R12, RZ, RZ, RZ ;  /* 0x000000ffff0c7224 */ /* 0x000fd400078e00ff */
[----:B------:R-:W-:Y:S05]  /*5dc0*/  @!P0 BRA `(.L_x_111) ;  /* 0x0000000c005c8947 */ /* 0x000fea0003800000 */
[----:B------:R-:W0:Y:S01]  /*5dd0*/  S2UR UR9, SR_CgaCtaId ;  /* 0x00000000000979c3 */ /* 0x000e220000008800 */
[----:B------:R-:W-:Y:S01]  /*5de0*/  UMOV UR11, 0x1 ;  /* 0x00000001000b7882 */ /* 0x000fe20000000000 */
[----:B------:R-:W-:Y:S01]  /*5df0*/  LOP3.LUT P0, RZ, R11, 0x1f, RZ, 0xc0, !PT ;  /* 0x0000001f0bff7812 */ /* 0x000fe2000780c0ff */
[----:B------:R-:W-:Y:S01]  /*5e00*/  ULDC UR5, c[0x0][0x658] ;  /* 0x0001960000057ab9 */ /* 0x000fe20000000800 */
[----:B------:R-:W-:Y:S01]  /*5e10*/  UMOV UR7, 0xffffffff ;  /* 0xffffffff00077882 */ /* 0x000fe20000000000 */
[----:B------:R-:W-:Y:S01]  /*5e20*/  BSSY B0, `(.L_x_111) ;  /* 0x00000d1000007945 */ /* 0x000fe20003800000 */
[----:B------:R-:W-:Y:S01]  /*5e30*/  USHF.L.U32 UR7, UR7, UR5, URZ ;  /* 0x0000000507077299 */ /* 0x000fe2000800063f */
[C---:B------:R-:W-:Y:S01]  /*5e40*/  ISETP.NE.AND P2, PT, R10.reuse, RZ, PT ;  /* 0x000000ff0a00720c */ /* 0x040fe20003f45270 */
[----:B------:R-:W-:Y:S01]  /*5e50*/  IMAD.MOV.U32 R15, RZ, RZ, 0x1 ;  /* 0x00000001ff0f7424 */ /* 0x000fe200078e00ff */
[----:B------:R-:W-:Y:S01]  /*5e60*/  ISETP.NE.OR P0, PT, R10, RZ, !P0 ;  /* 0x000000ff0a00720c */ /* 0x000fe20004705670 */
[----:B------:R-:W-:Y:S01]  /*5e70*/  IMAD.MOV.U32 R13, RZ, RZ, 0x1 ;  /* 0x00000001ff0d7424 */ /* 0x000fe200078e00ff */
[----:B------:R-:W-:Y:S01]  /*5e80*/  LOP3.LUT R14, R7, 0x2, RZ, 0xfc, !PT ;  /* 0x00000002070e7812 */ /* 0x000fe200078efcff */
[----:B------:R-:W-:Y:S01]  /*5e90*/  IMAD.MOV.U32 R12, RZ, RZ, RZ ;  /* 0x000000ffff0c7224 */ /* 0x000fe200078e00ff */
[----:B------:R-:W-:Y:S01]  /*5ea0*/  ULDC UR4, c[0x0][0x600] ;  /* 0x0001800000047ab9 */ /* 0x000fe20000000800 */
[----:B------:R-:W-:Y:S01]  /*5eb0*/  UMOV UR18, 0x5 ;  /* 0x0000000500127882 */ /* 0x000fe20000000000 */
[----:B------:R-:W-:-:S02]  /*5ec0*/  UIADD3 UR25, UR13, 0x1, URZ ;  /* 0x000000010d197890 */ /* 0x000fc4000fffe03f */
[----:B------:R-:W-:Y:S02]  /*5ed0*/  UIADD3 UR4, UR4, -0x1, URZ ;  /* 0xffffffff04047890 */ /* 0x000fe4000fffe03f */
[----:B------:R-:W-:Y:S02]  /*5ee0*/  USHF.L.U32 UR5, UR11, UR5, URZ ;  /* 0x000000050b057299 */ /* 0x000fe4000800063f */
[----:B------:R-:W-:Y:S01]  /*5ef0*/  ULOP3.LUT UR7, URZ, UR7, URZ, 0x33, !UPT ;  /* 0x000000073f077292 */ /* 0x000fe2000f8e333f */
[----:B------:R-:W-:Y:S01]  /*5f00*/  ULDC.64 UR26, c[0x0][0x198] ;  /* 0x00006600001a7ab9 */ /* 0x000fe20000000a00 */
[----:B0-----:R-:W-:Y:S02]  /*5f10*/  ULOP3.LUT UR8, UR9, 0x1, URZ, 0xc0, !UPT ;  /* 0x0000000109087892 */ /* 0x001fe4000f8ec03f */
[----:B------:R-:W-:Y:S02]  /*5f20*/  USHF.R.U32.HI UR28, URZ, 0x1, UR9 ;  /* 0x000000013f1c7899 */ /* 0x000fe40008011609 */
[----:B------:R-:W-:-:S02]  /*5f30*/  USHF.L.U32 UR6, UR9, 0x5, URZ ;  /* 0x0000000509067899 */ /* 0x000fc4000800063f */
[----:B------:R-:W-:Y:S02]  /*5f40*/  USHF.L.U32 UR29, UR9, 0xa, URZ ;  /* 0x0000000a091d7899 */ /* 0x000fe4000800063f */
[----:B------:R-:W-:Y:S02]  /*5f50*/  ULOP3.LUT UR9, UR9, 0xfffffffe, URZ, 0xc0, !UPT ;  /* 0xfffffffe09097892 */ /* 0x000fe4000f8ec03f */
[----:B------:R-:W-:Y:S02]  /*5f60*/  UISETP.GT.U32.AND UP0, UPT, UR8, 0xffff, UPT ;  /* 0x0000ffff0800788c */ /* 0x000fe4000bf04070 */
[----:B------:R-:W-:Y:S02]  /*5f70*/  USHF.L.U32 UR10, UR11, UR9, URZ ;  /* 0x000000090b0a7299 */ /* 0x000fe4000800063f */
[----:B------:R-:W-:Y:S02]  /*5f80*/  ULOP3.LUT UR9, UR9, 0x1, URZ, 0xfc, !UPT ;  /* 0x0000000109097892 */ /* 0x000fe4000f8efc3f */
[----:B------:R-:W-:-:S02]  /*5f90*/  USEL UR8, UR8, 0xffff, !UP0 ;  /* 0x0000ffff08087887 */ /* 0x000fc4000c000000 */
[----:B------:R-:W-:Y:S02]  /*5fa0*/  USHF.L.U32 UR9, UR11, UR9, URZ ;  /* 0x000000090b097299 */ /* 0x000fe4000800063f */
[----:B------:R-:W-:Y:S02]  /*5fb0*/  ULOP3.LUT UR8, UR8, 0xffff, URZ, 0xc0, !UPT ;  /* 0x0000ffff08087892 */ /* 0x000fe4000f8ec03f */
[----:B------:R-:W-:Y:S02]  /*5fc0*/  ULOP3.LUT UR6, UR6, 0x20, URZ, 0xc0, !UPT ;  /* 0x0000002006067892 */ /* 0x000fe4000f8ec03f */
[----:B------:R-:W-:Y:S02]  /*5fd0*/  ULOP3.LUT UR19, UR10, UR9, URZ, 0xfc, !UPT ;  /* 0x000000090a137292 */ /* 0x000fe4000f8efc3f */
[----:B------:R-:W-:-:S12]  /*5fe0*/  USHF.L.U32 UR18, UR18, UR8, URZ ;  /* 0x0000000812127299 */ /* 0x000fd8000800063f */
.L_x_123:
[----:B------:R-:W-:-:S03]  /*5ff0*/  UMOV UR8, 0xffffffff ;  /* 0xffffffff00087882 */ /* 0x000fc60000000000 */
[----:B------:R-:W-:Y:S05]  /*6000*/  BRA.DIV UR8, `(.L_x_112) ;  /* 0x0000002e083c7947 */ /* 0x000fea000b800000 */
[----:B------:R-:W-:-:S13]  /*6010*/  ELECT P1, URZ, PT ;  /* 0x00000000003f782f */ /* 0x000fda0003820000 */
.L_x_188:
[----:B------:R-:W0:Y:S01]  /*6020*/  LDC R10, c[0x0][0x28c] ;  /* 0x0000a300ff0a7b82 */ /* 0x000e220000000800 */
[----:B------:R-:W-:Y:S01]  /*6030*/  BSSY B1, `(.L_x_113) ;  /* 0x000003c000017945 */ /* 0x000fe20003800000 */
[----:B0-----:R-:W-:-:S13]  /*6040*/  ISETP.LT.OR P1, PT, R10, 0x1, !P1 ;  /* 0x000000010a00780c */ /* 0x001fda0004f21670 */
[----:B------:R-:W-:Y:S05]  /*6050*/  @P1 BRA `(.L_x_114) ;  /* 0x0000000000e41947 */ /* 0x000fea0003800000 */
[----:B------:R-:W-:Y:S01]  /*6060*/  LEA R10, R6, UR28, 0x1 ;  /* 0x0000001c060a7c11 */ /* 0x000fe2000f8e08ff */
[----:B------:R-:W-:Y:S01]  /*6070*/  IMAD.MOV.U32 R18, RZ, RZ, RZ ;  /* 0x000000ffff127224 */ /* 0x000fe200078e00ff */
[----:B------:R-:W-:Y:S01]  /*6080*/  LEA R16, R4, UR6, 0x6 ;  /* 0x0000000604107c11 */ /* 0x000fe2000f8e30ff */
[----:B------:R-:W-:Y:S02]  /*6090*/  IMAD.U32 R20, RZ, RZ, UR25 ;  /* 0x00000019ff147e24 */ /* 0x000fe4000f8e00ff */
[----:B------:R-:W-:Y:S02]  /*60a0*/  IMAD.MOV.U32 R4, RZ, RZ, R13 ;  /* 0x000000ffff047224 */ /* 0x000fe400078e000d */
[----:B------:R-:W-:Y:S02]  /*60b0*/  IMAD.MOV.U32 R6, RZ, RZ, R12 ;  /* 0x000000ffff067224 */ /* 0x000fe400078e000c */
[----:B------:R-:W-:-:S07]  /*60c0*/  IMAD.SHL.U32 R17, R10, 0x20, RZ ;  /* 0x000000200a117824 */ /* 0x000fce00078e00ff */
.L_x_118:
[----:B------:R-:W0:Y:S01]  /*60d0*/  S2R R11, SR_CgaCtaId ;  /* 0x00000000000b7919 */ /* 0x000e220000008800 */
[----:B------:R-:W-:-:S04]  /*60e0*/  MOV R10, 0x400 ;  /* 0x00000400000a7802 */ /* 0x000fc80000000f00 */
[----:B0-----:R-:W-:Y:S02]  /*60f0*/  LEA R21, R11, R10, 0x18 ;  /* 0x0000000a0b157211 */ /* 0x001fe400078ec0ff */
[----:B------:R-:W-:Y:S01]  /*6100*/  SHF.L.U32 R10, R4, 0x1f, RZ ;  /* 0x0000001f040a7819 */ /* 0x000fe200000006ff */
[----:B------:R-:W0:Y:S02]  /*6110*/  @!P2 LDC R11, c[0x0][0x500] ;  /* 0x00014000ff0bab82 */ /* 0x000e240000000800 */
[----:B------:R-:W-:-:S04]  /*6120*/  IMAD R19, R6, 0x8, R21 ;  /* 0x0000000806137824 */ /* 0x000fc800078e0215 */
[----:B------:R-:W1:Y:S02]  /*6130*/  SYNCS.PHASECHK.TRANS64.TRYWAIT P1, [R19+URZ+0x1c0], R10 ;  /* 0x0001c00a130075a7 */ /* 0x000e64000802017f */
[----:B-1----:R-:W-:Y:S05]  /*6140*/  @!P1 BRA `(.L_x_115) ;  /* 0x0000002c000c9947 */ /* 0x002fea0003800000 */
.L_x_189:
[----:B-1----:R-:W-:Y:S01]  /*6150*/  PRMT R10, R14, 0x9910, RZ ;  /* 0x000099100e0a7816 */ /* 0x002fe200000000ff */
[----:B0-----:R0:W-:Y:S03]  /*6160*/  @!P2 SYNCS.ARRIVE.TRANS64 RZ, [R19+URZ], R11 ;  /* 0x0000000b13ffa9a7 */ /* 0x0011e6000800003f */
[----:B------:R-:W-:-:S13]  /*6170*/  ISETP.NE.AND P1, PT, R10, 0x2, PT ;  /* 0x000000020a00780c */ /* 0x000fda0003f25270 */
[----:B0-----:R-:W-:Y:S05]  /*6180*/  @P1 BRA `(.L_x_116) ;  /* 0x0000000000041947 */ /* 0x001fea0003800000 */
[----:B------:R-:W-:Y:S01]  /*6190*/  BPT.TRAP 0x1 ;  /* 0x000000040000795c */ /* 0x000fe20000300000 */
.L_x_116:
[----:B------:R-:W-:Y:S05]  /*61a0*/  @P0 BRA `(.L_x_117) ;  /* 0x0000000000040947 */ /* 0x000fea0003800000 */
[----:B------:R-:W-:Y:S01]  /*61b0*/  BPT.TRAP 0x1 ;  /* 0x000000040000795c */ /* 0x000fe20000300000 */
.L_x_117:
[----:B------:R-:W-:Y:S01]  /*61c0*/  R2UR UR8, R6 ;  /* 0x00000000060872ca */ /* 0x000fe200000e0000 */
[----:B------:R-:W-:Y:S01]  /*61d0*/  VIADD R20, R20, 0xffffffff ;  /* 0xffffffff14147836 */ /* 0x000fe20000000000 */
[----:B------:R-:W-:Y:S01]  /*61e0*/  R2UR UR22, R21 ;  /* 0x00000000151672ca */ /* 0x000fe200000e0000 */
[----:B------:R-:W-:Y:S01]  /*61f0*/  UIADD3 UR14, UP0, UR26, 0xf0, URZ ;  /* 0x000000f01a0e7890 */ /* 0x000fe2000ff1e03f */
[----:B------:R-:W-:Y:S01]  /*6200*/  R2UR UR23, R17 ;  /* 0x00000000111772ca */ /* 0x000fe200000e0000 */
[----:B------:R-:W-:Y:S01]  /*6210*/  UIADD3 UR32, UP1, UR26, 0x1f0, URZ ;  /* 0x000001f01a207890 */ /* 0x000fe2000ff3e03f */
[----:B------:R-:W-:Y:S01]  /*6220*/  R2UR UR9, R19 ;  /* 0x00000000130972ca */ /* 0x000fe200000e0000 */
[----:B------:R-:W-:Y:S01]  /*6230*/  UIADD3.X UR15, URZ, UR27, URZ, UP0, !UPT ;  /* 0x0000001b3f0f7290 */ /* 0x000fe200087fe43f */
[----:B------:R-:W-:Y:S01]  /*6240*/  R2UR UR10, R18 ;  /* 0x00000000120a72ca */ /* 0x000fe200000e0000 */
[----:B------:R-:W-:Y:S01]  /*6250*/  UPRMT UR20, URZ, 0x5410, UR18 ;  /* 0x000054103f147896 */ /* 0x000fe20008000012 */
[----:B------:R-:W-:Y:S01]  /*6260*/  R2UR UR12, R5 ;  /* 0x00000000050c72ca */ /* 0x000fe200000e0000 */
[----:B------:R-:W-:Y:S01]  /*6270*/  VIADD R6, R6, 0x1 ;  /* 0x0000000106067836 */ /* 0x000fe20000000000 */
[----:B------:R-:W-:Y:S01]  /*6280*/  R2UR UR24, R16 ;  /* 0x00000000101872ca */ /* 0x000fe200000e0000 */
[----:B------:R-:W-:Y:S01]  /*6290*/  USHF.L.U32 UR8, UR8, 0xb, URZ ;  /* 0x0000000b08087899 */ /* 0x000fe2000800063f */
[----:B------:R-:W-:Y:S01]  /*62a0*/  ISETP.GT.AND P3, PT, R20, 0x1, PT ;  /* 0x000000011400780c */ /* 0x000fe20003f64270 */
[----:B------:R-:W-:Y:S01]  /*62b0*/  UPRMT UR30, URZ, 0x5410, UR19 ;  /* 0x000054103f1e7896 */ /* 0x000fe20008000013 */
[----:B------:R-:W-:Y:S01]  /*62c0*/  ISETP.NE.AND P1, PT, R6, 0x38, PT ;  /* 0x000000380600780c */ /* 0x000fe20003f25270 */
[----:B------:R-:W-:Y:S01]  /*62d0*/  ULEA UR11, UR28, UR8, 0xa ;  /* 0x000000081c0b7291 */ /* 0x000fe2000f8e503f */
[----:B------:R-:W-:Y:S01]  /*62e0*/  VIADD R18, R18, 0x20 ;  /* 0x0000002012127836 */ /* 0x000fe20000000000 */
[----:B------:R-:W-:Y:S01]  /*62f0*/  ULOP3.LUT UR8, UR8, 0x400, UR29, 0xf8, !UPT ;  /* 0x0000040008087892 */ /* 0x000fe2000f8ef81d */
[----:B------:R-:W-:Y:S01]  /*6300*/  SEL R11, RZ, 0x1, P1 ;  /* 0x00000001ff0b7807 */ /* 0x000fe20000800000 */
[----:B------:R-:W-:Y:S01]  /*6310*/  UIADD3 UR21, UR22, 0x480, UR11 ;  /* 0x0000048016157890 */ /* 0x000fe2000fffe00b */
[----:B------:R-:W-:Y:S01]  /*6320*/  SEL R6, R6, RZ, P1 ;  /* 0x000000ff06067207 */ /* 0x000fe20000800000 */
[----:B------:R-:W-:Y:S01]  /*6330*/  UIADD3 UR22, UR22, 0x1c480, UR8 ;  /* 0x0001c48016167890 */ /* 0x000fe2000fffe008 */
[----:B------:R-:W-:Y:S01]  /*6340*/  LOP3.LUT R4, R4, R11, RZ, 0x3c, !PT ;  /* 0x0000000b04047212 */ /* 0x000fe200078e3cff */
[----:B------:R-:W-:Y:S01]  /*6350*/  UIADD3.X UR33, URZ, UR27, URZ, UP1, !UPT ;  /* 0x0000001b3f217290 */ /* 0x000fe20008ffe43f */
[----:B------:R-:W-:Y:S01]  /*6360*/  UMOV UR16, 0x0 ;  /* 0x0000000000107882 */ /* 0x000fe20000000000 */
[----:B------:R-:W-:Y:S01]  /*6370*/  UMOV UR17, 0x10000000 ;  /* 0x1000000000117882 */ /* 0x000fe20000000000 */
[----:B------:R-:W-:Y:S01]  /*6380*/  UMOV UR11, UR23 ;  /* 0x00000017000b7c82 */ /* 0x000fe20008000000 */
[----:B------:R-:W-:-:S02]  /*6390*/  UMOV UR8, UR21 ;  /* 0x0000001500087c82 */ /* 0x000fc40008000000 */
[----:B------:R0:W-:Y:S02]  /*63a0*/  UTMALDG.3D.MULTICAST [UR8], [UR14], UR20, desc[UR16] ;  /* 0x000010080e0073b4 */ /* 0x0001e40008011814 */
[----:B0-----:R-:W-:Y:S01]  /*63b0*/  UMOV UR8, UR22 ;  /* 0x0000001600087c82 */ /* 0x001fe20008000000 */
[----:B------:R-:W-:Y:S02]  /*63c0*/  UMOV UR11, UR24 ;  /* 0x00000018000b7c82 */ /* 0x000fe40008000000 */
[----:B------:R0:W-:Y:S02]  /*63d0*/  UTMALDG.3D.MULTICAST [UR8], [UR32], UR30, desc[UR16] ;  /* 0x00001008200073b4 */ /* 0x0001e4000801181e */
[----:B0-----:R-:W-:Y:S05]  /*63e0*/  @P3 BRA `(.L_x_118) ;  /* 0xfffffffc00383947 */ /* 0x001fea000383ffff */
.L_x_114:
[----:B------:R-:W-:Y:S05]  /*63f0*/  BSYNC B1 ;  /* 0x0000000000017941 */ /* 0x000fea0003800000 */
.L_x_113:
[----:B------:R-:W-:Y:S01]  /*6400*/  LOP3.LUT P5, RZ, R15, 0xff, RZ, 0xc0, !PT ;  /* 0x000000ff0fff7812 */ /* 0x000fe200078ac0ff */
[----:B------:R-:W-:Y:S01]  /*6410*/  VIADD R11, R12, UR13 ;  /* 0x0000000d0c0b7c36 */ /* 0x000fe20008000000 */
[----:B------:R-:W-:Y:S01]  /*6420*/  ULDC.64 UR8, c[0x0][0x650] ;  /* 0x0001940000087ab9 */ /* 0x000fe20000000a00 */
[----:B------:R-:W-:Y:S01]  /*6430*/  IMAD.U32 R6, RZ, RZ, UR13 ;  /* 0x0000000dff067e24 */ /* 0x000fe2000f8e00ff */
[----:B------:R-:W-:Y:S01]  /*6440*/  UISETP.GE.U32.AND UP0, UPT, UR13, 0x38, UPT ;  /* 0x000000380d00788c */ /* 0x000fe2000bf06070 */
[----:B------:R-:W-:Y:S01]  /*6450*/  BSSY B1, `(.L_x_119) ;  /* 0x000006b000017945 */ /* 0x000fe20003800000 */
[----:B------:R-:W-:Y:S02]  /*6460*/  ISETP.GT.U32.AND P1, PT, R11, 0x37, PT ;  /* 0x000000370b00780c */ /* 0x000fe40003f24070 */
[----:B------:R-:W-:Y:S02]  /*6470*/  PRMT R10, RZ, 0x7610, R10 ;  /* 0x00007610ff0a7816 */ /* 0x000fe4000000000a */
[----:B------:R-:W-:-:S02]  /*6480*/  ISETP.LT.U32.AND P1, PT, R6, 0x38, P1 ;  /* 0x000000380600780c */ /* 0x000fc40000f21070 */
[----:B------:R-:W-:Y:S01]  /*6490*/  PLOP3.LUT P3, PT, PT, PT, UP0, 0x80, 0x0 ;  /* 0x000000000000781c */ /* 0x000fe20003f6f008 */
[----:B------:R-:W0:Y:S01]  /*64a0*/  @P5 S2R R5, SR_CgaCtaId ;  /* 0x0000000000055919 */ /* 0x000e220000008800 */
[----:B------:R-:W-:Y:S02]  /*64b0*/  @P5 MOV R4, 0x400 ;  /* 0x0000040000045802 */ /* 0x000fe40000000f00 */
[----:B------:R-:W-:Y:S02]  /*64c0*/  SEL R6, RZ, 0x1, !P1 ;  /* 0x00000001ff067807 */ /* 0x000fe40004800000 */
[----:B------:R-:W-:Y:S02]  /*64d0*/  PRMT R15, RZ, 0x7610, R15 ;  /* 0x00007610ff0f7816 */ /* 0x000fe4000000000f */
[----:B------:R-:W-:Y:S01]  /*64e0*/  LOP3.LUT R13, R13, R6, RZ, 0x3c, !PT ;  /* 0x000000060d0d7212 */ /* 0x000fe200078e3cff */
[----:B------:R-:W-:Y:S01]  /*64f0*/  IMAD.MOV.U32 R6, RZ, RZ, -0x1 ;  /* 0xffffffffff067424 */ /* 0x000fe200078e00ff */
[----:B0-----:R-:W-:-:S04]  /*6500*/  @P5 LEA R4, R5, R4, 0x18 ;  /* 0x0000000405045211 */ /* 0x001fc800078ec0ff */
[----:B------:R0:W-:Y:S01]  /*6510*/  @P5 SYNCS.ARRIVE.TRANS64.A1T0 RZ, [R4+URZ+0x3b8], RZ ;  /* 0x0003b8ff04ff59a7 */ /* 0x0001e2000810003f */
[----:B------:R-:W-:-:S04]  /*6520*/  IADD3 R2, P5, R2, R8, RZ ;  /* 0x0000000802027210 */ /* 0x000fc80007fbe0ff */
[----:B------:R-:W-:Y:S01]  /*6530*/  ISETP.GE.U32.AND P1, PT, R2, UR8, PT ;  /* 0x0000000802007c0c */ /* 0x000fe2000bf26070 */
[----:B------:R-:W-:Y:S01]  /*6540*/  IMAD.X R3, R3, 0x1, R0, P5 ;  /* 0x0000000103037824 */ /* 0x000fe200028e0600 */
[----:B0-----:R-:W-:-:S04]  /*6550*/  SHF.R.U32.HI R4, RZ, 0x3, R11 ;  /* 0x00000003ff047819 */ /* 0x001fc8000001160b */
[----:B------:R-:W-:Y:S01]  /*6560*/  ISETP.GE.U32.AND.EX P1, PT, R3, UR9, PT, P1 ;  /* 0x0000000903007c0c */ /* 0x000fe2000bf26110 */
[----:B------:R-:W-:-:S04]  /*6570*/  IMAD.WIDE.U32 R4, R4, 0x24924925, RZ ;  /* 0x2492492504047825 */ /* 0x000fc800078e00ff */
[----:B------:R-:W-:Y:S01]  /*6580*/  IMAD R12, R5, -0x38, R11 ;  /* 0xffffffc8050c7824 */ /* 0x000fe200078e020b */
[----:B------:R-:W-:Y:S01]  /*6590*/  @P3 LOP3.LUT R13, R13, 0x1, R5, 0x78, !PT ;  /* 0x000000010d0d3812 */ /* 0x000fe200078e7805 */
[----:B------:R-:W-:Y:S02]  /*65a0*/  IMAD.MOV.U32 R4, RZ, RZ, -0x1 ;  /* 0xffffffffff047424 */ /* 0x000fe400078e00ff */
[----:B------:R-:W-:-:S04]  /*65b0*/  IMAD.MOV.U32 R5, RZ, RZ, -0x1 ;  /* 0xffffffffff057424 */ /* 0x000fc800078e00ff */
[----:B------:R-:W-:Y:S05]  /*65c0*/  @P1 BRA `(.L_x_120) ;  /* 0x00000004004c1947 */ /* 0x000fea0003800000 */
[----:B------:R-:W0:Y:S01]  /*65d0*/  S2R R17, SR_CTAID.X ;  /* 0x0000000000117919 */ /* 0x000e220000002500 */
[----:B------:R-:W-:Y:S01]  /*65e0*/  ULDC.64 UR8, c[0x0][0x628] ;  /* 0x00018a0000087ab9 */ /* 0x000fe20000000a00 */
[----:B------:R-:W1:Y:S01]  /*65f0*/  LDC R18, c[0x0][0x144] ;  /* 0x00005100ff127b82 */ /* 0x000e620000000800 */
[----:B------:R-:W-:Y:S01]  /*6600*/  ISETP.NE.U32.AND P1, PT, RZ, UR8, PT ;  /* 0x00000008ff007c0c */ /* 0x000fe2000bf25070 */
[----:B------:R-:W2:Y:S01]  /*6610*/  S2R R6, SR_CTAID.Y ;  /* 0x0000000000067919 */ /* 0x000ea20000002600 */
[----:B------:R-:W-:Y:S01]  /*6620*/  ULDC UR10, c[0x0][0x150] ;  /* 0x00005400000a7ab9 */ /* 0x000fe20000000800 */
[----:B------:R-:W-:Y:S01]  /*6630*/  ULDC UR11, c[0x0][0x630] ;  /* 0x00018c00000b7ab9 */ /* 0x000fe20000000800 */
[----:B------:R-:W-:Y:S01]  /*6640*/  ISETP.NE.AND.EX P1, PT, RZ, UR9, PT, P1 ;  /* 0x00000009ff007c0c */ /* 0x000fe2000bf25310 */
[----:B------:R-:W-:Y:S01]  /*6650*/  IMAD.MOV.U32 R4, RZ, RZ, R2 ;  /* 0x000000ffff047224 */ /* 0x000fe200078e0002 */
[----:B0-----:R-:W-:-:S05]  /*6660*/  I2FP.F32.U32 R5, R17 ;  /* 0x0000001100057245 */ /* 0x001fca0000201000 */
[----:B------:R-:W-:Y:S01]  /*6670*/  FMUL R20, R5, UR10 ;  /* 0x0000000a05147c20 */ /* 0x000fe20008400000 */
[----:B------:R-:W-:-:S05]  /*6680*/  IMAD.MOV.U32 R5, RZ, RZ, R3 ;  /* 0x000000ffff057224 */ /* 0x000fca00078e0003 */
[----:B--2---:R-:W-:Y:S05]  /*6690*/  @!P1 BRA `(.L_x_121) ;  /* 0x0000000000289947 */ /* 0x004fea0003800000 */
[----:B------:R-:W-:Y:S02]  /*66a0*/  ULDC UR10, c[0x0][0x634] ;  /* 0x00018d00000a7ab9 */ /* 0x000fe40000000800 */
[----:B------:R-:W-:-:S05]  /*66b0*/  IADD3 R5, P1, R2, UR10, RZ ;  /* 0x0000000a02057c10 */ /* 0x000fca000ff3e0ff */
[----:B------:R-:W-:-:S04]  /*66c0*/  IMAD.X R19, RZ, RZ, R3, P1 ;  /* 0x000000ffff137224 */ /* 0x000fc800008e0603 */
[----:B------:R-:W-:-:S04]  /*66d0*/  IMAD.WIDE.U32 R10, R19, UR8, RZ ;  /* 0x00000008130a7c25 */ /* 0x000fc8000f8e00ff */
[----:B------:R-:W-:-:S04]  /*66e0*/  IMAD.WIDE.U32 R10, P1, R5, UR9, R10 ;  /* 0x00000009050a7c25 */ /* 0x000fc8000f82000a */
[----:B------:R-:W-:-:S04]  /*66f0*/  IMAD.WIDE.U32 R4, R5, UR8, RZ ;  /* 0x0000000805047c25 */ /* 0x000fc8000f8e00ff */
[----:B------:R-:W-:Y:S01]  /*6700*/  IMAD.MOV.U32 R4, RZ, RZ, R11 ;  /* 0x000000ffff047224 */ /* 0x000fe200078e000b */
[----:B------:R-:W-:Y:S01]  /*6710*/  IADD3 RZ, P3, R5, R10, RZ ;  /* 0x0000000a05ff7210 */ /* 0x000fe20007f7e0ff */
[----:B------:R-:W-:-:S04]  /*6720*/  IMAD.X R5, RZ, RZ, RZ, P1 ;  /* 0x000000ffff057224 */ /* 0x000fc800008e06ff */
[----:B------:R-:W-:-:S08]  /*6730*/  IMAD.WIDE.U32.X R4, R19, UR9, R4, P3 ;  /* 0x0000000913047c25 */ /* 0x000fd000098e0404 */
.L_x_121:
[--C-:B------:R-:W-:Y:S01]  /*6740*/  SHF.R.U64 R16, R4, UR11, R5.reuse ;  /* 0x0000000b04107c19 */ /* 0x100fe20008001205 */
[----:B------:R-:W0:Y:S01]  /*6750*/  F2I.U32.TRUNC.NTZ R20, R20 ;  /* 0x0000001400147305 */ /* 0x000e22000020f000 */
[----:B------:R-:W-:Y:S01]  /*6760*/  SHF.R.U32.HI R4, RZ, UR11, R5 ;  /* 0x0000000bff047c19 */ /* 0x000fe20008011605 */
[----:B------:R-:W-:Y:S01]  /*6770*/  ULDC.64 UR8, c[0x0][0x620] ;  /* 0x0001880000087ab9 */ /* 0x000fe20000000a00 */
[----:B------:R-:W-:Y:S01]  /*6780*/  IADD3 R11, P1, RZ, -R16, RZ ;  /* 0x80000010ff0b7210 */ /* 0x000fe20007f3e0ff */
[----:B------:R-:W-:Y:S01]  /*6790*/  ULDC.64 UR10, c[0x0][0x640] ;  /* 0x00019000000a7ab9 */ /* 0x000fe20000000a00 */
[----:B------:R-:W2:Y:S03]  /*67a0*/  LDC R21, c[0x0][0x148] ;  /* 0x00005200ff157b82 */ /* 0x000ea60000000800 */
[----:B------:R-:W-:Y:S01]  /*67b0*/  IMAD.X R4, RZ, RZ, ~R4, P1 ;  /* 0x000000ffff047224 */ /* 0x000fe200008e0e04 */
[----:B------:R-:W-:-:S03]  /*67c0*/  ISETP.NE.U32.AND P1, PT, RZ, UR10, PT ;  /* 0x0000000aff007c0c */ /* 0x000fc6000bf25070 */
[----:B------:R-:W-:Y:S01]  /*67d0*/  IMAD R10, R4, UR8, RZ ;  /* 0x00000008040a7c24 */ /* 0x000fe2000f8e02ff */
[----:B------:R-:W-:Y:S01]  /*67e0*/  ISETP.NE.AND.EX P1, PT, RZ, UR11, PT, P1 ;  /* 0x0000000bff007c0c */ /* 0x000fe2000bf25310 */
[----:B------:R-:W-:Y:S01]  /*67f0*/  IMAD.WIDE.U32 R4, R11, UR8, R2 ;  /* 0x000000080b047c25 */ /* 0x000fe2000f8e0002 */
[----:B------:R-:W-:-:S03]  /*6800*/  ULDC UR8, c[0x0][0x618] ;  /* 0x0001860000087ab9 */ /* 0x000fc60000000800 */
[----:B------:R-:W-:Y:S01]  /*6810*/  IMAD R11, R11, UR9, R10 ;  /* 0x000000090b0b7c24 */ /* 0x000fe2000f8e020a */
[----:B------:R-:W-:Y:S01]  /*6820*/  ULDC UR9, c[0x0][0x154] ;  /* 0x0000550000097ab9 */ /* 0x000fe20000000800 */
[----:B0-----:R-:W-:Y:S02]  /*6830*/  IMAD.MOV R10, RZ, RZ, -R20 ;  /* 0x000000ffff0a7224 */ /* 0x001fe400078e0a14 */
[----:B------:R-:W-:Y:S02]  /*6840*/  IMAD.IADD R5, R5, 0x1, R11 ;  /* 0x0000000105057824 */ /* 0x000fe400078e020b */
[----:B-1----:R-:W-:Y:S01]  /*6850*/  IMAD R17, R18, R10, R17 ;  /* 0x0000000a12117224 */ /* 0x002fe200078e0211 */
[----:B------:R-:W-:Y:S02]  /*6860*/  I2FP.F32.U32 R10, R6 ;  /* 0x00000006000a7245 */ /* 0x000fe40000201000 */
[--C-:B------:R-:W-:Y:S02]  /*6870*/  SHF.R.U64 R18, R4, UR8, R5.reuse ;  /* 0x0000000804127c19 */ /* 0x100fe40008001205 */
[----:B------:R-:W-:Y:S01]  /*6880*/  SHF.R.U32.HI R5, RZ, UR8, R5 ;  /* 0x00000008ff057c19 */ /* 0x000fe20008011605 */
[----:B------:R-:W-:Y:S01]  /*6890*/  FMUL R10, R10, UR9 ;  /* 0x000000090a0a7c20 */ /* 0x000fe20008400000 */
[----:B------:R-:W-:-:S02]  /*68a0*/  ULDC UR8, c[0x0][0x608] ;  /* 0x0001820000087ab9 */ /* 0x000fc40000000800 */
[--C-:B------:R-:W-:Y:S01]  /*68b0*/  SHF.R.U64 R20, R18, UR8, R5.reuse ;  /* 0x0000000812147c19 */ /* 0x100fe20008001205 */
[----:B------:R0:W1:Y:S01]  /*68c0*/  F2I.U32.TRUNC.NTZ R22, R10 ;  /* 0x0000000a00167305 */ /* 0x000062000020f000 */
[----:B------:R-:W-:Y:S01]  /*68d0*/  SHF.R.U32.HI R5, RZ, UR8, R5 ;  /* 0x00000008ff057c19 */ /* 0x000fe20008011605 */
[----:B------:R-:W-:-:S03]  /*68e0*/  ULDC UR8, c[0x0][0x658] ;  /* 0x0001960000087ab9 */ /* 0x000fc60000000800 */
[--C-:B------:R-:W-:Y:S02]  /*68f0*/  SHF.R.U64 R19, R20, UR8, R5.reuse ;  /* 0x0000000814137c19 */ /* 0x100fe40008001205 */
[----:B------:R-:W-:-:S03]  /*6900*/  SHF.R.U32.HI R23, RZ, UR8, R5 ;  /* 0x00000008ff177c19 */ /* 0x000fc60008011605 */
[----:B------:R-:W-:Y:S02]  /*6910*/  IMAD.MOV.U32 R4, RZ, RZ, R19 ;  /* 0x000000ffff047224 */ /* 0x000fe400078e0013 */
[----:B------:R-:W-:Y:S01]  /*6920*/  IMAD.MOV.U32 R5, RZ, RZ, R23 ;  /* 0x000000ffff057224 */ /* 0x000fe200078e0017 */
[----:B0-----:R-:W-:Y:S06]  /*6930*/  @!P1 BRA `(.L_x_122) ;  /* 0x0000000000289947 */ /* 0x001fec0003800000 */
        /* <DEDUP_REMOVED lines=10> */
.L_x_122:
[----:B------:R-:W-:Y:S01]  /*69e0*/  ULDC UR8, c[0x0][0x648] ;  /* 0x0001920000087ab9 */ /* 0x000fe20000000800 */
[----:B-1----:R-:W-:Y:S01]  /*69f0*/  IMAD.MOV R22, RZ, RZ, -R22 ;  /* 0x000000ffff167224 */ /* 0x002fe200078e0a16 */
[----:B------:R-:W-:Y:S01]  /*6a00*/  SHF.R.U64 R5, R4, UR8, R5 ;  /* 0x0000000804057c19 */ /* 0x000fe20008001205 */
[----:B------:R-:W-:Y:S01]  /*6a10*/  ULDC UR8, c[0x0][0x638] ;  /* 0x00018e0000087ab9 */ /* 0x000fe20000000800 */
[----:B------:R-:W-:Y:S01]  /*6a20*/  LOP3.LUT R4, R20, UR7, RZ, 0xc0, !PT ;  /* 0x0000000714047c12 */ /* 0x000fe2000f8ec0ff */
[----:B--2---:R-:W-:Y:S01]  /*6a30*/  @P4 IMAD R17, R21, R22, R6 ;  /* 0x0000001615114224 */ /* 0x004fe200078e0206 */
[----:B------:R-:W-:Y:S01]  /*6a40*/  LOP3.LUT R18, R18, UR4, RZ, 0xc0, !PT ;  /* 0x0000000412127c12 */ /* 0x000fe2000f8ec0ff */
[----:B------:R-:W-:Y:S01]  /*6a50*/  IMAD.MOV R6, RZ, RZ, -R5 ;  /* 0x000000ffff067224 */ /* 0x000fe200078e0a05 */
[----:B------:R-:W-:Y:S01]  /*6a60*/  ULDC UR9, c[0x0][0x610] ;  /* 0x0001840000097ab9 */ /* 0x000fe20000000800 */
[----:B------:R-:W-:Y:S02]  /*6a70*/  IMAD R4, R5, UR5, R4 ;  /* 0x0000000505047c24 */ /* 0x000fe4000f8e0204 */
[----:B------:R-:W-:Y:S01]  /*6a80*/  IMAD R19, R6, UR8, R19 ;  /* 0x0000000806137c24 */ /* 0x000fe2000f8e0213 */
[----:B------:R-:W-:Y:S01]  /*6a90*/  ULDC UR8, c[0x0][0x600] ;  /* 0x0001800000087ab9 */ /* 0x000fe20000000800 */
[----:B------:R-:W-:-:S02]  /*6aa0*/  IMAD R17, R4, UR9, R17 ;  /* 0x0000000904117c24 */ /* 0x000fc4000f8e0211 */
[----:B------:R-:W-:Y:S02]  /*6ab0*/  IMAD R6, R19, UR8, R18 ;  /* 0x0000000813067c24 */ /* 0x000fe4000f8e0212 */
[----:B------:R-:W-:Y:S02]  /*6ac0*/  IMAD.MOV.U32 R10, RZ, RZ, 0x1 ;  /* 0x00000001ff0a7424 */ /* 0x000fe400078e00ff */
[----:B------:R-:W-:Y:S01]  /*6ad0*/  IMAD.MOV.U32 R5, RZ, RZ, R16 ;  /* 0x000000ffff057224 */ /* 0x000fe200078e0010 */
[----:B------:R-:W-:Y:S02]  /*6ae0*/  SEL R4, R6, R17, !P4 ;  /* 0x0000001106047207 */ /* 0x000fe40006000000 */
[----:B------:R-:W-:-:S07]  /*6af0*/  SEL R6, R17, R6, !P4 ;  /* 0x0000000611067207 */ /* 0x000fce0006000000 */
.L_x_120:
[----:B------:R-:W-:Y:S05]  /*6b00*/  BSYNC B1 ;  /* 0x0000000000017941 */ /* 0x000fea0003800000 */
.L_x_119:
[----:B------:R-:W-:-:S13]  /*6b10*/  LOP3.LUT P1, RZ, R10, 0xff, RZ, 0xc0, !PT ;  /* 0x000000ff0aff7812 */ /* 0x000fda000782c0ff */
[----:B------:R-:W-:Y:S05]  /*6b20*/  @P1 BRA `(.L_x_123) ;  /* 0xfffffff400301947 */ /* 0x000fea000383ffff */
[----:B------:R-:W-:Y:S05]  /*6b30*/  BSYNC B0 ;  /* 0x0000000000007941 */ /* 0x000fea0003800000 */
.L_x_111:
[----:B------:R-:W-:-:S03]  /*6b40*/  UMOV UR8, 0xffffffff ;  /* 0xffffffff00087882 */ /* 0x000fc60000000000 */
[----:B------:R-:W-:Y:S05]  /*6b50*/  BRA.DIV UR8, `(.L_x_124) ;  /* 0x00000022089c7947 */ /* 0x000fea000b800000 */
[----:B------:R-:W-:-:S13]  /*6b60*/  ELECT P0, URZ, PT ;  /* 0x00000000003f782f */ /* 0x000fda0003800000 */
.L_x_192:
[----:B------:R-:W-:Y:S04]  /*6b70*/  BSSY B0, `(.L_x_125) ;  /* 0x00001ff000007945 */ /* 0x000fe80003800000 */
[----:B------:R-:W-:Y:S05]  /*6b80*/  @!P0 BRA `(.L_x_126) ;  /* 0x0000001c00f48947 */ /* 0x000fea0003800000 */
[----:B------:R-:W-:-:S04]  /*6b90*/  LOP3.LUT R7, R7, 0x2, RZ, 0xfc, !PT ;  /* 0x0000000207077812 */ /* 0x000fc800078efcff */
[----:B------:R-:W-:-:S13]  /*6ba0*/  ISETP.NE.AND P0, PT, R7, 0x3, PT ;  /* 0x000000030700780c */ /* 0x000fda0003f05270 */
[----:B------:R-:W-:Y:S05]  /*6bb0*/  @!P0 BRA `(.L_x_127) ;  /* 0x0000000000048947 */ /* 0x000fea0003800000 */
[----:B------:R-:W-:Y:S01]  /*6bc0*/  BPT.TRAP 0x1 ;  /* 0x000000040000795c */ /* 0x000fe20000300000 */
.L_x_127:
[----:B------:R-:W0:Y:S01]  /*6bd0*/  S2R R3, SR_CgaCtaId ;  /* 0x0000000000037919 */ /* 0x000e220000008800 */
[----:B------:R-:W-:Y:S02]  /*6be0*/  MOV R0, 0x400 ;  /* 0x0000040000007802 */ /* 0x000fe40000000f00 */
[----:B------:R-:W-:Y:S02]  /*6bf0*/  SHF.L.U32 R2, R13, 0x1f, RZ ;  /* 0x0000001f0d027819 */ /* 0x000fe400000006ff */
[----:B0-----:R-:W-:-:S05]  /*6c00*/  LEA R3, R3, R0, 0x18 ;  /* 0x0000000003037211 */ /* 0x001fca00078ec0ff */
[----:B------:R-:W-:-:S04]  /*6c10*/  VIADD R3, R3, 0x1c0 ;  /* 0x000001c003037836 */ /* 0x000fc80000000000 */
[C---:B------:R-:W-:Y:S02]  /*6c20*/  IMAD R5, R12.reuse, 0x8, R3 ;  /* 0x000000080c057824 */ /* 0x040fe400078e0203 */
[----:B------:R-:W-:Y:S02]  /*6c30*/  VIADD R12, R12, 0x1 ;  /* 0x000000010c0c7836 */ /* 0x000fe40000000000 */
[----:B------:R-:W0:Y:S03]  /*6c40*/  SYNCS.PHASECHK.TRANS64.TRYWAIT P0, [R5+URZ], R2 ;  /* 0x00000002050075a7 */ /* 0x000e26000800017f */
[----:B------:R-:W-:-:S04]  /*6c50*/  ISETP.NE.AND P1, PT, R12, 0x38, PT ;  /* 0x000000380c00780c */ /* 0x000fc80003f25270 */
[----:B------:R-:W-:Y:S02]  /*6c60*/  SEL R0, RZ, 0x1, P1 ;  /* 0x00000001ff007807 */ /* 0x000fe40000800000 */
[----:B------:R-:W-:Y:S02]  /*6c70*/  SEL R12, R12, RZ, P1 ;  /* 0x000000ff0c0c7207 */ /* 0x000fe40000800000 */
[----:B------:R-:W-:-:S03]  /*6c80*/  LOP3.LUT R13, R13, R0, RZ, 0x3c, !PT ;  /* 0x000000000d0d7212 */ /* 0x000fc600078e3cff */
[----:B------:R-:W-:Y:S01]  /*6c90*/  IMAD R7, R12, 0x8, R3 ;  /* 0x000000080c077824 */ /* 0x000fe200078e0203 */
[----:B------:R-:W-:Y:S01]  /*6ca0*/  SHF.L.U32 R4, R13, 0x1f, RZ ;  /* 0x0000001f0d047819 */ /* 0x000fe200000006ff */
[----:B0-----:R-:W-:Y:S06]  /*6cb0*/  @!P0 BRA `(.L_x_128) ;  /* 0x0000002000688947 */ /* 0x001fec0003800000 */
.L_x_193:
[----:B------:R-:W1:Y:S01]  /*6cc0*/  SYNCS.PHASECHK.TRANS64.TRYWAIT P0, [R7+URZ], R4 ;  /* 0x00000004070075a7 */ /* 0x000e62000800017f */
[----:B------:R-:W-:-:S05]  /*6cd0*/  VIADD R0, R12, 0x1 ;  /* 0x000000010c007836 */ /* 0x000fca0000000000 */
[----:B------:R-:W-:-:S04]  /*6ce0*/  ISETP.NE.AND P1, PT, R0, 0x38, PT ;  /* 0x000000380000780c */ /* 0x000fc80003f25270 */
[----:B0-----:R-:W-:Y:S02]  /*6cf0*/  SEL R2, RZ, 0x1, P1 ;  /* 0x00000001ff027807 */ /* 0x001fe40000800000 */
[----:B------:R-:W-:Y:S02]  /*6d00*/  SEL R0, R0, RZ, P1 ;  /* 0x000000ff00007207 */ /* 0x000fe40000800000 */
[----:B------:R-:W-:-:S03]  /*6d10*/  LOP3.LUT R13, R13, R2, RZ, 0x3c, !PT ;  /* 0x000000020d0d7212 */ /* 0x000fc600078e3cff */
[----:B------:R-:W-:Y:S01]  /*6d20*/  IMAD R6, R0, 0x8, R3 ;  /* 0x0000000800067824 */ /* 0x000fe200078e0203 */
[----:B------:R-:W-:Y:S01]  /*6d30*/  SHF.L.U32 R5, R13, 0x1f, RZ ;  /* 0x0000001f0d057819 */ /* 0x000fe200000006ff */
[----:B-1----:R-:W-:Y:S06]  /*6d40*/  @!P0 BRA `(.L_x_129) ;  /* 0x0000002000588947 */ /* 0x002fec0003800000 */
.L_x_194:
[----:B------:R-:W1:Y:S01]  /*6d50*/  SYNCS.PHASECHK.TRANS64.TRYWAIT P0, [R6+URZ], R5 ;  /* 0x00000005060075a7 */ /* 0x000e62000800017f */
[----:B------:R-:W-:-:S05]  /*6d60*/  VIADD R0, R0, 0x1 ;  /* 0x0000000100007836 */ /* 0x000fca0000000000 */
[----:B------:R-:W-:-:S04]  /*6d70*/  ISETP.NE.AND P1, PT, R0, 0x38, PT ;  /* 0x000000380000780c */ /* 0x000fc80003f25270 */
[----:B------:R-:W-:Y:S02]  /*6d80*/  SEL R2, RZ, 0x1, P1 ;  /* 0x00000001ff027807 */ /* 0x000fe40000800000 */
[----:B------:R-:W-:Y:S02]  /*6d90*/  SEL R0, R0, RZ, P1 ;  /* 0x000000ff00007207 */ /* 0x000fe40000800000 */
[----:B------:R-:W-:-:S03]  /*6da0*/  LOP3.LUT R13, R13, R2, RZ, 0x3c, !PT ;  /* 0x000000020d0d7212 */ /* 0x000fc600078e3cff */
[----:B0-----:R-:W-:Y:S01]  /*6db0*/  IMAD R7, R0, 0x8, R3 ;  /* 0x0000000800077824 */ /* 0x001fe200078e0203 */
[----:B------:R-:W-:Y:S01]  /*6dc0*/  SHF.L.U32 R4, R13, 0x1f, RZ ;  /* 0x0000001f0d047819 */ /* 0x000fe200000006ff */
[----:B-1----:R-:W-:Y:S06]  /*6dd0*/  @!P0 BRA `(.L_x_130) ;  /* 0x0000002000488947 */ /* 0x002fec0003800000 */
.L_x_195:
        /* <DEDUP_REMOVED lines=9> */
.L_x_196:
        /* <DEDUP_REMOVED lines=9> */
.L_x_197:
        /* <DEDUP_REMOVED lines=9> */
.L_x_198:
        /* <DEDUP_REMOVED lines=9> */
.L_x_199:
        /* <DEDUP_REMOVED lines=9> */
.L_x_200:
        /* <DEDUP_REMOVED lines=9> */
.L_x_201:
        /* <DEDUP_REMOVED lines=9> */
.L_x_202:
        /* <DEDUP_REMOVED lines=9> */
.L_x_203:
        /* <DEDUP_REMOVED lines=9> */
.L_x_204:
        /* <DEDUP_REMOVED lines=9> */
.L_x_205:
        /* <DEDUP_REMOVED lines=9> */
.L_x_206:
        /* <DEDUP_REMOVED lines=9> */
.L_x_207:
        /* <DEDUP_REMOVED lines=9> */
.L_x_208:
        /* <DEDUP_REMOVED lines=9> */
.L_x_209:
        /* <DEDUP_REMOVED lines=9> */
.L_x_210:
        /* <DEDUP_REMOVED lines=9> */
.L_x_211:
        /* <DEDUP_REMOVED lines=9> */
.L_x_212:
        /* <DEDUP_REMOVED lines=9> */
.L_x_213:
        /* <DEDUP_REMOVED lines=9> */
.L_x_214:
        /* <DEDUP_REMOVED lines=9> */
.L_x_215:
        /* <DEDUP_REMOVED lines=9> */
.L_x_216:
        /* <DEDUP_REMOVED lines=9> */
.L_x_217:
        /* <DEDUP_REMOVED lines=9> */
.L_x_218:
        /* <DEDUP_REMOVED lines=9> */
.L_x_219:
        /* <DEDUP_REMOVED lines=9> */
.L_x_220:
        /* <DEDUP_REMOVED lines=9> */
.L_x_221:
        /* <DEDUP_REMOVED lines=9> */
.L_x_222:
        /* <DEDUP_REMOVED lines=9> */
.L_x_223:
        /* <DEDUP_REMOVED lines=9> */
.L_x_224:
        /* <DEDUP_REMOVED lines=9> */
.L_x_225:
        /* <DEDUP_REMOVED lines=9> */
.L_x_226:
        /* <DEDUP_REMOVED lines=9> */
.L_x_227:
        /* <DEDUP_REMOVED lines=9> */
.L_x_228:
        /* <DEDUP_REMOVED lines=9> */
.L_x_229:
        /* <DEDUP_REMOVED lines=9> */
.L_x_230:
        /* <DEDUP_REMOVED lines=9> */
.L_x_231:
        /* <DEDUP_REMOVED lines=9> */
.L_x_232:
        /* <DEDUP_REMOVED lines=9> */
.L_x_233:
        /* <DEDUP_REMOVED lines=9> */
.L_x_234:
        /* <DEDUP_REMOVED lines=9> */
.L_x_235:
        /* <DEDUP_REMOVED lines=9> */
.L_x_236:
        /* <DEDUP_REMOVED lines=9> */
.L_x_237:
        /* <DEDUP_REMOVED lines=9> */
.L_x_238:
        /* <DEDUP_REMOVED lines=9> */
.L_x_239:
        /* <DEDUP_REMOVED lines=9> */
.L_x_240:
        /* <DEDUP_REMOVED lines=9> */
.L_x_241:
        /* <DEDUP_REMOVED lines=9> */
.L_x_242:
        /* <DEDUP_REMOVED lines=9> */
.L_x_243:
        /* <DEDUP_REMOVED lines=9> */
.L_x_244:
        /* <DEDUP_REMOVED lines=9> */
.L_x_245:
        /* <DEDUP_REMOVED lines=9> */
.L_x_246:
[----:B------:R-:W1:Y:S01]  /*8a90*/  SYNCS.PHASECHK.TRANS64.TRYWAIT P0, [R6+URZ], R5 ;  /* 0x00000005060075a7 */ /* 0x000e62000800017f */
[----:B------:R-:W-:-:S05]  /*8aa0*/  VIADD R0, R0, 0x1 ;  /* 0x0000000100007836 */ /* 0x000fca0000000000 */
[----:B------:R-:W-:-:S04]  /*8ab0*/  ISETP.NE.AND P1, PT, R0, 0x38, PT ;  /* 0x000000380000780c */ /* 0x000fc80003f25270 */
[----:B------:R-:W-:Y:S02]  /*8ac0*/  SEL R2, RZ, 0x1, P1 ;  /* 0x00000001ff027807 */ /* 0x000fe40000800000 */
[----:B------:R-:W-:Y:S02]  /*8ad0*/  SEL R0, R0, RZ, P1 ;  /* 0x000000ff00007207 */ /* 0x000fe40000800000 */
[----:B------:R-:W-:Y:S01]  /*8ae0*/  LOP3.LUT R2, R13, R2, RZ, 0x3c, !PT ;  /* 0x000000020d027212 */ /* 0x000fe200078e3cff */
[----:B-1----:R-:W-:Y:S06]  /*8af0*/  @!P0 BRA `(.L_x_182) ;  /* 0x0000001400108947 */ /* 0x002fec0003800000 */
.L_x_247:
[----:B------:R-:W-:Y:S01]  /*8b00*/  IMAD R3, R0, 0x8, R3 ;  /* 0x0000000800037824 */ /* 0x000fe200078e0203 */
[----:B------:R-:W-:-:S07]  /*8b10*/  SHF.L.U32 R0, R2, 0x1f, RZ ;  /* 0x0000001f02007819 */ /* 0x000fce00000006ff */
.L_x_183:
[----:B--2---:R2:W3:Y:S02]  /*8b20*/  SYNCS.PHASECHK.TRANS64.TRYWAIT P0, [R3+URZ], R0 ;  /* 0x00000000030075a7 */ /* 0x0044e4000800017f */
[----:B---3--:R-:W-:Y:S05]  /*8b30*/  @!P0 NANOSLEEP.SYNCS 0x989680 ;  /* 0x009896800000895d */ /* 0x008fea0003900000 */
[----:B------:R-:W3:Y:S02]  /*8b40*/  @!P0 SYNCS.PHASECHK.TRANS64 P0, [R3+URZ], R0 ;  /* 0x00000000030085a7 */ /* 0x000ee4000800007f */
[----:B---3--:R-:W-:Y:S05]  /*8b50*/  @!P0 BRA `(.L_x_183) ;  /* 0xfffffffc00f08947 */ /* 0x008fea000383ffff */
.L_x_126:
[----:B------:R-:W-:Y:S05]  /*8b60*/  BSYNC B0 ;  /* 0x0000000000007941 */ /* 0x000fea0003800000 */
.L_x_125:
[----:B------:R-:W-:Y:S05]  /*8b70*/  EXIT ;  /* 0x000000000000794d */ /* 0x000fea0003800000 */
.L_x_20:
[----:B0-----:R-:W-:-:S04]  /*8b80*/  IMAD.U32 R17, RZ, RZ, UR15 ;  /* 0x0000000fff117e24 */ /* 0x001fc8000f8e00ff */
[----:B------:R0:W1:Y:S03]  /*8b90*/  SYNCS.PHASECHK.TRANS64.TRYWAIT P0, [R17+URZ+-0x8], R16 ;  /* 0xfffff810110075a7 */ /* 0x000066000800017f */
[----:B-1----:R-:W-:Y:S05]  /*8ba0*/  @!P0 NANOSLEEP.SYNCS 0x989680 ;  /* 0x009896800000895d */ /* 0x002fea0003900000 */
[----:B------:R-:W1:Y:S02]  /*8bb0*/  @!P0 SYNCS.PHASECHK.TRANS64 P0, [R17+URZ+-0x8], R16 ;  /* 0xfffff810110085a7 */ /* 0x000e64000800007f */
[----:B-1----:R-:W-:Y:S05]  /*8bc0*/  @!P0 BRA `(.L_x_20) ;  /* 0xfffffffc00ec8947 */ /* 0x002fea000383ffff */
[----:B------:R-:W-:Y:S05]  /*8bd0*/  BRA `(.L_x_184) ;  /* 0xffffff9000787947 */ /* 0x000fea000383ffff */
.L_x_25:
[----:B-1----:R-:W-:-:S04]  /*8be0*/  IMAD.U32 R17, RZ, RZ, UR6 ;  /* 0x00000006ff117e24 */ /* 0x002fc8000f8e00ff */
[----:B------:R1:W4:Y:S03]  /*8bf0*/  SYNCS.PHASECHK.TRANS64.TRYWAIT P0, [R17+URZ], R16 ;  /* 0x00000010110075a7 */ /* 0x000326000800017f */
[----:B----4-:R-:W-:Y:S05]  /*8c00*/  @!P0 NANOSLEEP.SYNCS 0x989680 ;  /* 0x009896800000895d */ /* 0x010fea0003900000 */
[----:B------:R-:W4:Y:S02]  /*8c10*/  @!P0 SYNCS.PHASECHK.TRANS64 P0, [R17+URZ], R16 ;  /* 0x00000010110085a7 */ /* 0x000f24000800007f */
[----:B----4-:R-:W-:Y:S05]  /*8c20*/  @!P0 BRA `(.L_x_25) ;  /* 0xfffffffc00ec8947 */ /* 0x010fea000383ffff */
[----:B------:R-:W-:Y:S05]  /*8c30*/  BRA `(.L_x_24) ;  /* 0xffffff9400207947 */ /* 0x000fea000383ffff */
.L_x_31:
[----:B-1----:R-:W-:-:S04]  /*8c40*/  IMAD.U32 R19, RZ, RZ, UR9 ;  /* 0x00000009ff137e24 */ /* 0x002fc8000f8e00ff */
[----:B------:R1:W4:Y:S03]  /*8c50*/  SYNCS.PHASECHK.TRANS64.TRYWAIT P0, [R19+URZ], R18 ;  /* 0x00000012130075a7 */ /* 0x000326000800017f */
[----:B----4-:R-:W-:Y:S05]  /*8c60*/  @!P0 NANOSLEEP.SYNCS 0x989680 ;  /* 0x009896800000895d */ /* 0x010fea0003900000 */
[----:B------:R-:W4:Y:S02]  /*8c70*/  @!P0 SYNCS.PHASECHK.TRANS64 P0, [R19+URZ], R18 ;  /* 0x00000012130085a7 */ /* 0x000f24000800007f */
[----:B----4-:R-:W-:Y:S05]  /*8c80*/  @!P0 BRA `(.L_x_31) ;  /* 0xfffffffc00ec8947 */ /* 0x010fea000383ffff */
[----:B------:R-:W-:Y:S05]  /*8c90*/  BRA `(.L_x_30) ;  /* 0xffffff9800607947 */ /* 0x000fea000383ffff */
.L_x_39:
[----:B0-----:R-:W-:-:S04]  /*8ca0*/  IMAD.U32 R17, RZ, RZ, UR15 ;  /* 0x0000000fff117e24 */ /* 0x001fc8000f8e00ff */
[----:B------:R0:W1:Y:S03]  /*8cb0*/  SYNCS.PHASECHK.TRANS64.TRYWAIT P0, [R17+URZ+0x8], R16 ;  /* 0x00000810110075a7 */ /* 0x000066000800017f */
[----:B-1----:R-:W-:Y:S05]  /*8cc0*/  @!P0 NANOSLEEP.SYNCS 0x989680 ;  /* 0x009896800000895d */ /* 0x002fea0003900000 */
[----:B------:R-:W1:Y:S02]  /*8cd0*/  @!P0 SYNCS.PHASECHK.TRANS64 P0, [R17+URZ+0x8], R16 ;  /* 0x00000810110085a7 */ /* 0x000e64000800007f */
[----:B-1----:R-:W-:Y:S05]  /*8ce0*/  @!P0 BRA `(.L_x_39) ;  /* 0xfffffffc00ec8947 */ /* 0x002fea000383ffff */
[----:B------:R-:W-:Y:S05]  /*8cf0*/  BRA `(.L_x_185) ;  /* 0xffffffa000987947 */ /* 0x000fea000383ffff */
.L_x_112:
[----:B------:R-:W-:Y:S01]  /*8d00*/  BSSY B1, `(.L_x_186) ;  /* 0x0000006000017945 */ /* 0x000fe20003800000 */
[----:B------:R-:W-:-:S07]  /*8d10*/  IMAD.MOV.U32 R10, RZ, RZ, -0x1 ;  /* 0xffffffffff0a7424 */ /* 0x000fce00078e00ff */
[----:B------:R-:W-:Y:S05]  /*8d20*/  WARPSYNC.COLLECTIVE R10, `(.L_x_187) ;  /* 0x000000000a0c7348 */ /* 0x000fea0003c00000 */
[----:B------:R-:W-:Y:S02]  /*8d30*/  ELECT P1, UR62, PT ;  /* 0x00000000003e782f */ /* 0x000fe40003820000 */
[----:B------:R-:W-:Y:S01]  /*8d40*/  MOV R10, UR62 ;  /* 0x0000003e000a7c02 */ /* 0x000fe20008000f00 */
[----:B------:R-:W-:Y:S10]  /*8d50*/  ENDCOLLECTIVE ;  /* 0x000000000000791b */ /* 0x000ff40003800000 */
.L_x_187:
[----:B------:R-:W-:Y:S05]  /*8d60*/  BSYNC B1 ;  /* 0x0000000000017941 */ /* 0x000fea0003800000 */
.L_x_186:
[----:B------:R-:W-:Y:S05]  /*8d70*/  BRA `(.L_x_188) ;  /* 0xffffffd000a87947 */ /* 0x000fea000383ffff */
.L_x_115:
[----:B-1----:R1:W2:Y:S02]  /*8d80*/  SYNCS.PHASECHK.TRANS64.TRYWAIT P1, [R19+URZ+0x1c0], R10 ;  /* 0x0001c00a130075a7 */ /* 0x0022a4000802017f */
[----:B--2---:R-:W-:Y:S05]  /*8d90*/  @!P1 NANOSLEEP.SYNCS 0x989680 ;  /* 0x009896800000995d */ /* 0x004fea0003900000 */
[----:B------:R-:W2:Y:S02]  /*8da0*/  @!P1 SYNCS.PHASECHK.TRANS64 P1, [R19+URZ+0x1c0], R10 ;  /* 0x0001c00a130095a7 */ /* 0x000ea4000802007f */
[----:B--2---:R-:W-:Y:S05]  /*8db0*/  @!P1 BRA `(.L_x_115) ;  /* 0xfffffffc00f09947 */ /* 0x004fea000383ffff */
[----:B------:R-:W-:Y:S05]  /*8dc0*/  BRA `(.L_x_189) ;  /* 0xffffffd000e07947 */ /* 0x000fea000383ffff */
.L_x_124:
[----:B------:R-:W-:Y:S01]  /*8dd0*/  BSSY B0, `(.L_x_190) ;  /* 0x0000006000007945 */ /* 0x000fe20003800000 */
[----:B------:R-:W-:-:S07]  /*8de0*/  IMAD.MOV.U32 R10, RZ, RZ, -0x1 ;  /* 0xffffffffff0a7424 */ /* 0x000fce00078e00ff */
[----:B------:R-:W-:Y:S05]  /*8df0*/  WARPSYNC.COLLECTIVE R10, `(.L_x_191) ;  /* 0x000000000a0c7348 */ /* 0x000fea0003c00000 */
[----:B------:R-:W-:Y:S02]  /*8e00*/  ELECT P1, UR62, PT ;  /* 0x00000000003e782f */ /* 0x000fe40003820000 */
[----:B------:R-:W-:Y:S01]  /*8e10*/  MOV R10, UR62 ;  /* 0x0000003e000a7c02 */ /* 0x000fe20008000f00 */
[----:B------:R-:W-:Y:S10]  /*8e20*/  ENDCOLLECTIVE ;  /* 0x000000000000791b */ /* 0x000ff40003800000 */
.L_x_191:
[----:B------:R-:W-:Y:S05]  /*8e30*/  BSYNC B0 ;  /* 0x0000000000007941 */ /* 0x000fea0003800000 */
.L_x_190:
[----:B------:R-:W-:Y:S01]  /*8e40*/  PLOP3.LUT P0, PT, P1, PT, PT, 0x80, 0x0 ;  /* 0x000000000000781c */ /* 0x000fe20000f0f070 */
[----:B------:R-:W-:-:S12]  /*8e50*/  BRA `(.L_x_192) ;  /* 0xffffffdc00447947 */ /* 0x000fd8000383ffff */
.L_x_128:
[----:B0-----:R0:W1:Y:S02]  /*8e60*/  SYNCS.PHASECHK.TRANS64.TRYWAIT P0, [R5+URZ], R2 ;  /* 0x00000002050075a7 */ /* 0x001064000800017f */
[----:B-1----:R-:W-:Y:S05]  /*8e70*/  @!P0 NANOSLEEP.SYNCS 0x989680 ;  /* 0x009896800000895d */ /* 0x002fea0003900000 */
[----:B------:R-:W1:Y:S02]  /*8e80*/  @!P0 SYNCS.PHASECHK.TRANS64 P0, [R5+URZ], R2 ;  /* 0x00000002050085a7 */ /* 0x000e64000800007f */
[----:B-1----:R-:W-:Y:S05]  /*8e90*/  @!P0 BRA `(.L_x_128) ;  /* 0xfffffffc00f08947 */ /* 0x002fea000383ffff */
[----:B------:R-:W-:Y:S05]  /*8ea0*/  BRA `(.L_x_193) ;  /* 0xffffffdc00847947 */ /* 0x000fea000383ffff */
.L_x_129:
[----:B0-----:R0:W1:Y:S02]  /*8eb0*/  SYNCS.PHASECHK.TRANS64.TRYWAIT P0, [R7+URZ], R4 ;  /* 0x00000004070075a7 */ /* 0x001064000800017f */
[----:B-1----:R-:W-:Y:S05]  /*8ec0*/  @!P0 NANOSLEEP.SYNCS 0x989680 ;  /* 0x009896800000895d */ /* 0x002fea0003900000 */
[----:B------:R-:W1:Y:S02]  /*8ed0*/  @!P0 SYNCS.PHASECHK.TRANS64 P0, [R7+URZ], R4 ;  /* 0x00000004070085a7 */ /* 0x000e64000800007f */
[----:B-1----:R-:W-:Y:S05]  /*8ee0*/  @!P0 BRA `(.L_x_129) ;  /* 0xfffffffc00f08947 */ /* 0x002fea000383ffff */
[----:B------:R-:W-:Y:S05]  /*8ef0*/  BRA `(.L_x_194) ;  /* 0xffffffdc00947947 */ /* 0x000fea000383ffff */
.L_x_130:
[----:B0-----:R0:W1:Y:S02]  /*8f00*/  SYNCS.PHASECHK.TRANS64.TRYWAIT P0, [R6+URZ], R5 ;  /* 0x00000005060075a7 */ /* 0x001064000800017f */
[----:B-1----:R-:W-:Y:S05]  /*8f10*/  @!P0 NANOSLEEP.SYNCS 0x989680 ;  /* 0x009896800000895d */ /* 0x002fea0003900000 */
[----:B------:R-:W1:Y:S02]  /*8f20*/  @!P0 SYNCS.PHASECHK.TRANS64 P0, [R6+URZ], R5 ;  /* 0x00000005060085a7 */ /* 0x000e64000800007f */
[----:B-1----:R-:W-:Y:S05]  /*8f30*/  @!P0 BRA `(.L_x_130) ;  /* 0xfffffffc00f08947 */ /* 0x002fea000383ffff */
[----:B------:R-:W-:Y:S05]  /*8f40*/  BRA `(.L_x_195) ;  /* 0xffffffdc00a47947 */ /* 0x000fea000383ffff */
.L_x_131:
[----:B0-----:R0:W1:Y:S02]  /*8f50*/  SYNCS.PHASECHK.TRANS64.TRYWAIT P0, [R7+URZ], R4 ;  /* 0x00000004070075a7 */ /* 0x001064000800017f */
[----:B-1----:R-:W-:Y:S05]  /*8f60*/  @!P0 NANOSLEEP.SYNCS 0x989680 ;  /* 0x009896800000895d */ /* 0x002fea0003900000 */
[----:B------:R-:W1:Y:S02]  /*8f70*/  @!P0 SYNCS.PHASECHK.TRANS64 P0, [R7+URZ], R4 ;  /* 0x00000004070085a7 */ /* 0x000e64000800007f */
[----:B-1----:R-:W-:Y:S05]  /*8f80*/  @!P0 BRA `(.L_x_131) ;  /* 0xfffffffc00f08947 */ /* 0x002fea000383ffff */
[----:B------:R-:W-:Y:S05]  /*8f90*/  BRA `(.L_x_196) ;  /* 0xffffffdc00b47947 */ /* 0x000fea000383ffff */
.L_x_132:
[----:B0-----:R0:W1:Y:S02]  /*8fa0*/  SYNCS.PHASECHK.TRANS64.TRYWAIT P0, [R6+URZ], R5 ;  /* 0x00000005060075a7 */ /* 0x001064000800017f */
[----:B-1----:R-:W-:Y:S05]  /*8fb0*/  @!P0 NANOSLEEP.SYNCS 0x989680 ;  /* 0x009896800000895d */ /* 0x002fea0003900000 */
[----:B------:R-:W1:Y:S02]  /*8fc0*/  @!P0 SYNCS.PHASECHK.TRANS64 P0, [R6+URZ], R5 ;  /* 0x00000005060085a7 */ /* 0x000e64000800007f */
[----:B-1----:R-:W-:Y:S05]  /*8fd0*/  @!P0 BRA `(.L_x_132) ;  /* 0xfffffffc00f08947 */ /* 0x002fea000383ffff */
[----:B------:R-:W-:Y:S05]  /*8fe0*/  BRA `(.L_x_197) ;  /* 0xffffffdc00c47947 */ /* 0x000fea000383ffff */
.L_x_133:
[----:B0-----:R0:W1:Y:S02]  /*8ff0*/  SYNCS.PHASECHK.TRANS64.TRYWAIT P0, [R7+URZ], R4 ;  /* 0x00000004070075a7 */ /* 0x001064000800017f */
[----:B-1----:R-:W-:Y:S05]  /*9000*/  @!P0 NANOSLEEP.SYNCS 0x989680 ;  /* 0x009896800000895d */ /* 0x002fea0003900000 */
[----:B------:R-:W1:Y:S02]  /*9010*/  @!P0 SYNCS.PHASECHK.TRANS64 P0, [R7+URZ], R4 ;  /* 0x00000004070085a7 */ /* 0x000e64000800007f */
[----:B-1----:R-:W-:Y:S05]  /*9020*/  @!P0 BRA `(.L_x_133) ;  /* 0xfffffffc00f08947 */ /* 0x002fea000383ffff */
[----:B------:R-:W-:Y:S05]  /*9030*/  BRA `(.L_x_198) ;  /* 0xffffffdc00d47947 */ /* 0x000fea000383ffff */
.L_x_134:
[----:B0-----:R0:W1:Y:S02]  /*9040*/  SYNCS.PHASECHK.TRANS64.TRYWAIT P0, [R6+URZ], R5 ;  /* 0x00000005060075a7 */ /* 0x001064000800017f */
[----:B-1----:R-:W-:Y:S05]  /*9050*/  @!P0 NANOSLEEP.SYNCS 0x989680 ;  /* 0x009896800000895d */ /* 0x002fea0003900000 */
[----:B------:R-:W1:Y:S02]  /*9060*/  @!P0 SYNCS.PHASECHK.TRANS64 P0, [R6+URZ], R5 ;  /* 0x00000005060085a7 */ /* 0x000e64000800007f */
[----:B-1----:R-:W-:Y:S05]  /*9070*/  @!P0 BRA `(.L_x_134) ;  /* 0xfffffffc00f08947 */ /* 0x002fea000383ffff */
[----:B------:R-:W-:Y:S05]  /*9080*/  BRA `(.L_x_199) ;  /* 0xffffffdc00e47947 */ /* 0x000fea000383ffff */
.L_x_135:
[----:B0-----:R0:W1:Y:S02]  /*9090*/  SYNCS.PHASECHK.TRANS64.TRYWAIT P0, [R7+URZ], R4 ;  /* 0x00000004070075a7 */ /* 0x001064000800017f */
[----:B-1----:R-:W-:Y:S05]  /*90a0*/  @!P0 NANOSLEEP.SYNCS 0x989680 ;  /* 0x009896800000895d */ /* 0x002fea0003900000 */
[----:B------:R-:W1:Y:S02]  /*90b0*/  @!P0 SYNCS.PHASECHK.TRANS64 P0, [R7+URZ], R4 ;  /* 0x00000004070085a7 */ /* 0x000e64000800007f */
[----:B-1----:R-:W-:Y:S05]  /*90c0*/  @!P0 BRA `(.L_x_135) ;  /* 0xfffffffc00f08947 */ /* 0x002fea000383ffff */
[----:B------:R-:W-:Y:S05]  /*90d0*/  BRA `(.L_x_200) ;  /* 0xffffffdc00f47947 */ /* 0x000fea000383ffff */
.L_x_136:
[----:B0-----:R0:W1:Y:S02]  /*90e0*/  SYNCS.PHASECHK.TRANS64.TRYWAIT P0, [R6+URZ], R5 ;  /* 0x00000005060075a7 */ /* 0x001064000800017f */
[----:B-1----:R-:W-:Y:S05]  /*90f0*/  @!P0 NANOSLEEP.SYNCS 0x989680 ;  /* 0x009896800000895d */ /* 0x002fea0003900000 */
[----:B------:R-:W1:Y:S02]  /*9100*/  @!P0 SYNCS.PHASECHK.TRANS64 P0, [R6+URZ], R5 ;  /* 0x00000005060085a7 */ /* 0x000e64000800007f */
[----:B-1----:R-:W-:Y:S05]  /*9110*/  @!P0 BRA `(.L_x_136) ;  /* 0xfffffffc00f08947 */ /* 0x002fea000383ffff */
[----:B------:R-:W-:Y:S05]  /*9120*/  BRA `(.L_x_201) ;  /* 0xffffffe000047947 */ /* 0x000fea000383ffff */
.L_x_137:
[----:B0-----:R0:W1:Y:S02]  /*9130*/  SYNCS.PHASECHK.TRANS64.TRYWAIT P0, [R7+URZ], R4 ;  /* 0x00000004070075a7 */ /* 0x001064000800017f */
[----:B-1----:R-:W-:Y:S05]  /*9140*/  @!P0 NANOSLEEP.SYNCS 0x989680 ;  /* 0x009896800000895d */ /* 0x002fea0003900000 */
[----:B------:R-:W1:Y:S02]  /*9150*/  @!P0 SYNCS.PHASECHK.TRANS64 P0, [R7+URZ], R4 ;  /* 0x00000004070085a7 */ /* 0x000e64000800007f */
[----:B-1----:R-:W-:Y:S05]  /*9160*/  @!P0 BRA `(.L_x_137) ;  /* 0xfffffffc00f08947 */ /* 0x002fea000383ffff */
[----:B------:R-:W-:Y:S05]  /*9170*/  BRA `(.L_x_202) ;  /* 0xffffffe000147947 */ /* 0x000fea000383ffff */
.L_x_138:
[----:B0-----:R0:W1:Y:S02]  /*9180*/  SYNCS.PHASECHK.TRANS64.TRYWAIT P0, [R6+URZ], R5 ;  /* 0x00000005060075a7 */ /* 0x001064000800017f */
[----:B-1----:R-:W-:Y:S05]  /*9190*/  @!P0 NANOSLEEP.SYNCS 0x989680 ;  /* 0x009896800000895d */ /* 0x002fea0003900000 */
[----:B------:R-:W1:Y:S02]  /*91a0*/  @!P0 SYNCS.PHASECHK.TRANS64 P0, [R6+URZ], R5 ;  /* 0x00000005060085a7 */ /* 0x000e64000800007f */
[----:B-1----:R-:W-:Y:S05]  /*91b0*/  @!P0 BRA `(.L_x_138) ;  /* 0xfffffffc00f08947 */ /* 0x002fea000383ffff */
[----:B------:R-:W-:Y:S05]  /*91c0*/  BRA `(.L_x_203) ;  /* 0xffffffe000247947 */ /* 0x000fea000383ffff */
.L_x_139:
[----:B0-----:R0:W1:Y:S02]  /*91d0*/  SYNCS.PHASECHK.TRANS64.TRYWAIT P0, [R7+URZ], R4 ;  /* 0x00000004070075a7 */ /* 0x001064000800017f */
[----:B-1----:R-:W-:Y:S05]  /*91e0*/  @!P0 NANOSLEEP.SYNCS 0x989680 ;  /* 0x009896800000895d */ /* 0x002fea0003900000 */
[----:B------:R-:W1:Y:S02]  /*91f0*/  @!P0 SYNCS.PHASECHK.TRANS64 P0, [R7+URZ], R4 ;  /* 0x00000004070085a7 */ /* 0x000e64000800007f */
[----:B-1----:R-:W-:Y:S05]  /*9200*/  @!P0 BRA `(.L_x_139) ;  /* 0xfffffffc00f08947 */ /* 0x002fea000383ffff */
[----:B------:R-:W-:Y:S05]  /*9210*/  BRA `(.L_x_204) ;  /* 0xffffffe000347947 */ /* 0x000fea000383ffff */
.L_x_140:
[----:B0-----:R0:W1:Y:S02]  /*9220*/  SYNCS.PHASECHK.TRANS64.TRYWAIT P0, [R6+URZ], R5 ;  /* 0x00000005060075a7 */ /* 0x001064000800017f */
[----:B-1----:R-:W-:Y:S05]  /*9230*/  @!P0 NANOSLEEP.SYNCS 0x989680 ;  /* 0x009896800000895d */ /* 0x002fea0003900000 */
[----:B------:R-:W1:Y:S02]  /*9240*/  @!P0 SYNCS.PHASECHK.TRANS64 P0, [R6+URZ], R5 ;  /* 0x00000005060085a7 */ /* 0x000e64000800007f */
[----:B-1----:R-:W-:Y:S05]  /*9250*/  @!P0 BRA `(.L_x_140) ;  /* 0xfffffffc00f08947 */ /* 0x002fea000383ffff */
[----:B------:R-:W-:Y:S05]  /*9260*/  BRA `(.L_x_205) ;  /* 0xffffffe000447947 */ /* 0x000fea000383ffff */
.L_x_141:
[----:B0-----:R0:W1:Y:S02]  /*9270*/  SYNCS.PHASECHK.TRANS64.TRYWAIT P0, [R7+URZ], R4 ;  /* 0x00000004070075a7 */ /* 0x001064000800017f */
[----:B-1----:R-:W-:Y:S05]  /*9280*/  @!P0 NANOSLEEP.SYNCS 0x989680 ;  /* 0x009896800000895d */ /* 0x002fea0003900000 */
[----:B------:R-:W1:Y:S02]  /*9290*/  @!P0 SYNCS.PHASECHK.TRANS64 P0, [R7+URZ], R4 ;  /* 0x00000004070085a7 */ /* 0x000e64000800007f */
[----:B-1----:R-:W-:Y:S05]  /*92a0*/  @!P0 BRA `(.L_x_141) ;  /* 0xfffffffc00f08947 */ /* 0x002fea000383ffff */
[----:B------:R-:W-:Y:S05]  /*92b0*/  BRA `(.L_x_206) ;  /* 0xffffffe000547947 */ /* 0x000fea000383ffff */
.L_x_142:
[----:B0-----:R0:W1:Y:S02]  /*92c0*/  SYNCS.PHASECHK.TRANS64.TRYWAIT P0, [R6+URZ], R5 ;  /* 0x00000005060075a7 */ /* 0x001064000800017f */
[----:B-1----:R-:W-:Y:S05]  /*92d0*/  @!P0 NANOSLEEP.SYNCS 0x989680 ;  /* 0x009896800000895d */ /* 0x002fea0003900000 */
[----:B------:R-:W1:Y:S02]  /*92e0*/  @!P0 SYNCS.PHASECHK.TRANS64 P0, [R6+URZ], R5 ;  /* 0x00000005060085a7 */ /* 0x000e64000800007f */
[----:B-1----:R-:W-:Y:S05]  /*92f0*/  @!P0 BRA `(.L_x_142) ;  /* 0xfffffffc00f08947 */ /* 0x002fea000383ffff */
[----:B------:R-:W-:Y:S05]  /*9300*/  BRA `(.L_x_207) ;  /* 0xffffffe000647947 */ /* 0x000fea000383ffff */
.L_x_143:
[----:B0-----:R0:W1:Y:S02]  /*9310*/  SYNCS.PHASECHK.TRANS64.TRYWAIT P0, [R7+URZ], R4 ;  /* 0x00000004070075a7 */ /* 0x001064000800017f */
[----:B-1----:R-:W-:Y:S05]  /*9320*/  @!P0 NANOSLEEP.SYNCS 0x989680 ;  /* 0x009896800000895d */ /* 0x002fea0003900000 */
[----:B------:R-:W1:Y:S02]  /*9330*/  @!P0 SYNCS.PHASECHK.TRANS64 P0, [R7+URZ], R4 ;  /* 0x00000004070085a7 */ /* 0x000e64000800007f */
[----:B-1----:R-:W-:Y:S05]  /*9340*/  @!P0 BRA `(.L_x_143) ;  /* 0xfffffffc00f08947 */ /* 0x002fea000383ffff */
[----:B------:R-:W-:Y:S05]  /*9350*/  BRA `(.L_x_208) ;  /* 0xffffffe000747947 */ /* 0x000fea000383ffff */
.L_x_144:
[----:B0-----:R0:W1:Y:S02]  /*9360*/  SYNCS.PHASECHK.TRANS64.TRYWAIT P0, [R6+URZ], R5 ;  /* 0x00000005060075a7 */ /* 0x001064000800017f */
[----:B-1----:R-:W-:Y:S05]  /*9370*/  @!P0 NANOSLEEP.SYNCS 0x989680 ;  /* 0x009896800000895d */ /* 0x002fea0003900000 */
[----:B------:R-:W1:Y:S02]  /*9380*/  @!P0 SYNCS.PHASECHK.TRANS64 P0, [R6+URZ], R5 ;  /* 0x00000005060085a7 */ /* 0x000e64000800007f */
[----:B-1----:R-:W-:Y:S05]  /*9390*/  @!P0 BRA `(.L_x_144) ;  /* 0xfffffffc00f08947 */ /* 0x002fea000383ffff */
[----:B------:R-:W-:Y:S05]  /*93a0*/  BRA `(.L_x_209) ;  /* 0xffffffe000847947 */ /* 0x000fea000383ffff */
.L_x_145:
[----:B0-----:R0:W1:Y:S02]  /*93b0*/  SYNCS.PHASECHK.TRANS64.TRYWAIT P0, [R7+URZ], R4 ;  /* 0x00000004070075a7 */ /* 0x001064000800017f */
[----:B-1----:R-:W-:Y:S05]  /*93c0*/  @!P0 NANOSLEEP.SYNCS 0x989680 ;  /* 0x009896800000895d */ /* 0x002fea0003900000 */
[----:B------:R-:W1:Y:S02]  /*93d0*/  @!P0 SYNCS.PHASECHK.TRANS64 P0, [R7+URZ], R4 ;  /* 0x00000004070085a7 */ /* 0x000e64000800007f */
[----:B-1----:R-:W-:Y:S05]  /*93e0*/  @!P0 BRA `(.L_x_145) ;  /* 0xfffffffc00f08947 */ /* 0x002fea000383ffff */
[----:B------:R-:W-:Y:S05]  /*93f0*/  BRA `(.L_x_210) ;  /* 0xffffffe000947947 */ /* 0x000fea000383ffff */
.L_x_146:
[----:B0-----:R0:W1:Y:S02]  /*9400*/  SYNCS.PHASECHK.TRANS64.TRYWAIT P0, [R6+URZ], R5 ;  /* 0x00000005060075a7 */ /* 0x001064000800017f */
[----:B-1----:R-:W-:Y:S05]  /*9410*/  @!P0 NANOSLEEP.SYNCS 0x989680 ;  /* 0x009896800000895d */ /* 0x002fea0003900000 */
[----:B------:R-:W1:Y:S02]  /*9420*/  @!P0 SYNCS.PHASECHK.TRANS64 P0, [R6+URZ], R5 ;  /* 0x00000005060085a7 */ /* 0x000e64000800007f */
[----:B-1----:R-:W-:Y:S05]  /*9430*/  @!P0 BRA `(.L_x_146) ;  /* 0xfffffffc00f08947 */ /* 0x002fea000383ffff */
[----:B------:R-:W-:Y:S05]  /*9440*/  BRA `(.L_x_211) ;  /* 0xffffffe000a47947 */ /* 0x000fea000383ffff */
.L_x_147:
[----:B0-----:R0:W1:Y:S02]  /*9450*/  SYNCS.PHASECHK.TRANS64.TRYWAIT P0, [R7+URZ], R4 ;  /* 0x00000004070075a7 */ /* 0x001064000800017f */
[----:B-1----:R-:W-:Y:S05]  /*9460*/  @!P0 NANOSLEEP.SYNCS 0x989680 ;  /* 0x009896800000895d */ /* 0x002fea0003900000 */
[----:B------:R-:W1:Y:S02]  /*9470*/  @!P0 SYNCS.PHASECHK.TRANS64 P0, [R7+URZ], R4 ;  /* 0x00000004070085a7 */ /* 0x000e64000800007f */
[----:B-1----:R-:W-:Y:S05]  /*9480*/  @!P0 BRA `(.L_x_147) ;  /* 0xfffffffc00f08947 */ /* 0x002fea000383ffff */
[----:B------:R-:W-:Y:S05]  /*9490*/  BRA `(.L_x_212) ;  /* 0xffffffe000b47947 */ /* 0x000fea000383ffff */
.L_x_148:
[----:B0-----:R0:W1:Y:S02]  /*94a0*/  SYNCS.PHASECHK.TRANS64.TRYWAIT P0, [R6+URZ], R5 ;  /* 0x00000005060075a7 */ /* 0x001064000800017f */
[----:B-1----:R-:W-:Y:S05]  /*94b0*/  @!P0 NANOSLEEP.SYNCS 0x989680 ;  /* 0x009896800000895d */ /* 0x002fea0003900000 */
[----:B------:R-:W1:Y:S02]  /*94c0*/  @!P0 SYNCS.PHASECHK.TRANS64 P0, [R6+URZ], R5 ;  /* 0x00000005060085a7 */ /* 0x000e64000800007f */
[----:B-1----:R-:W-:Y:S05]  /*94d0*/  @!P0 BRA `(.L_x_148) ;  /* 0xfffffffc00f08947 */ /* 0x002fea000383ffff */
[----:B------:R-:W-:Y:S05]  /*94e0*/  BRA `(.L_x_213) ;  /* 0xffffffe000c47947 */ /* 0x000fea000383ffff */
.L_x_149:
[----:B0-----:R0:W1:Y:S02]  /*94f0*/  SYNCS.PHASECHK.TRANS64.TRYWAIT P0, [R7+URZ], R4 ;  /* 0x00000004070075a7 */ /* 0x001064000800017f */
[----:B-1----:R-:W-:Y:S05]  /*9500*/  @!P0 NANOSLEEP.SYNCS 0x989680 ;  /* 0x009896800000895d */ /* 0x002fea0003900000 */
[----:B------:R-:W1:Y:S02]  /*9510*/  @!P0 SYNCS.PHASECHK.TRANS64 P0, [R7+URZ], R4 ;  /* 0x00000004070085a7 */ /* 0x000e64000800007f */
[----:B-1----:R-:W-:Y:S05]  /*9520*/  @!P0 BRA `(.L_x_149) ;  /* 0xfffffffc00f08947 */ /* 0x002fea000383ffff */
[----:B------:R-:W-:Y:S05]  /*9530*/  BRA `(.L_x_214) ;  /* 0xffffffe000d47947 */ /* 0x000fea000383ffff */
.L_x_150:
[----:B0-----:R0:W1:Y:S02]  /*9540*/  SYNCS.PHASECHK.TRANS64.TRYWAIT P0, [R6+URZ], R5 ;  /* 0x00000005060075a7 */ /* 0x001064000800017f */
[----:B-1----:R-:W-:Y:S05]  /*9550*/  @!P0 NANOSLEEP.SYNCS 0x989680 ;  /* 0x009896800000895d */ /* 0x002fea0003900000 */
[----:B------:R-:W1:Y:S02]  /*9560*/  @!P0 SYNCS.PHASECHK.TRANS64 P0, [R6+URZ], R5 ;  /* 0x00000005060085a7 */ /* 0x000e64000800007f */
[----:B-1----:R-:W-:Y:S05]  /*9570*/  @!P0 BRA `(.L_x_150) ;  /* 0xfffffffc00f08947 */ /* 0x002fea000383ffff */
[----:B------:R-:W-:Y:S05]  /*9580*/  BRA `(.L_x_215) ;  /* 0xffffffe000e47947 */ /* 0x000fea000383ffff */
.L_x_151:
[----:B0-----:R0:W1:Y:S02]  /*9590*/  SYNCS.PHASECHK.TRANS64.TRYWAIT P0, [R7+URZ], R4 ;  /* 0x00000004070075a7 */ /* 0x001064000800017f */
[----:B-1----:R-:W-:Y:S05]  /*95a0*/  @!P0 NANOSLEEP.SYNCS 0x989680 ;  /* 0x009896800000895d */ /* 0x002fea0003900000 */
[----:B------:R-:W1:Y:S02]  /*95b0*/  @!P0 SYNCS.PHASECHK.TRANS64 P0, [R7+URZ], R4 ;  /* 0x00000004070085a7 */ /* 0x000e64000800007f */
[----:B-1----:R-:W-:Y:S05]  /*95c0*/  @!P0 BRA `(.L_x_151) ;  /* 0xfffffffc00f08947 */ /* 0x002fea000383ffff */
[----:B------:R-:W-:Y:S05]  /*95d0*/  BRA `(.L_x_216) ;  /* 0xffffffe000f47947 */ /* 0x000fea000383ffff */
.L_x_152:
[----:B0-----:R0:W1:Y:S02]  /*95e0*/  SYNCS.PHASECHK.TRANS64.TRYWAIT P0, [R6+URZ], R5 ;  /* 0x00000005060075a7 */ /* 0x001064000800017f */
[----:B-1----:R-:W-:Y:S05]  /*95f0*/  @!P0 NANOSLEEP.SYNCS 0x989680 ;  /* 0x009896800000895d */ /* 0x002fea0003900000 */
[----:B------:R-:W1:Y:S02]  /*9600*/  @!P0 SYNCS.PHASECHK.TRANS64 P0, [R6+URZ], R5 ;  /* 0x00000005060085a7 */ /* 0x000e64000800007f */
[----:B-1----:R-:W-:Y:S05]  /*9610*/  @!P0 BRA `(.L_x_152) ;  /* 0xfffffffc00f08947 */ /* 0x002fea000383ffff */
[----:B------:R-:W-:Y:S05]  /*9620*/  BRA `(.L_x_217) ;  /* 0xffffffe400047947 */ /* 0x000fea000383ffff */
.L_x_153:
[----:B0-----:R0:W1:Y:S02]  /*9630*/  SYNCS.PHASECHK.TRANS64.TRYWAIT P0, [R7+URZ], R4 ;  /* 0x00000004070075a7 */ /* 0x001064000800017f */
[----:B-1----:R-:W-:Y:S05]  /*9640*/  @!P0 NANOSLEEP.SYNCS 0x989680 ;  /* 0x009896800000895d */ /* 0x002fea0003900000 */
[----:B------:R-:W1:Y:S02]  /*9650*/  @!P0 SYNCS.PHASECHK.TRANS64 P0, [R7+URZ], R4 ;  /* 0x00000004070085a7 */ /* 0x000e64000800007f */
[----:B-1----:R-:W-:Y:S05]  /*9660*/  @!P0 BRA `(.L_x_153) ;  /* 0xfffffffc00f08947 */ /* 0x002fea000383ffff */
[----:B------:R-:W-:Y:S05]  /*9670*/  BRA `(.L_x_218) ;  /* 0xffffffe400147947 */ /* 0x000fea000383ffff */
.L_x_154:
[----:B0-----:R0:W1:Y:S02]  /*9680*/  SYNCS.PHASECHK.TRANS64.TRYWAIT P0, [R6+URZ], R5 ;  /* 0x00000005060075a7 */ /* 0x001064000800017f */
[----:B-1----:R-:W-:Y:S05]  /*9690*/  @!P0 NANOSLEEP.SYNCS 0x989680 ;  /* 0x009896800000895d */ /* 0x002fea0003900000 */
[----:B------:R-:W1:Y:S02]  /*96a0*/  @!P0 SYNCS.PHASECHK.TRANS64 P0, [R6+URZ], R5 ;  /* 0x00000005060085a7 */ /* 0x000e64000800007f */
[----:B-1----:R-:W-:Y:S05]  /*96b0*/  @!P0 BRA `(.L_x_154) ;  /* 0xfffffffc00f08947 */ /* 0x002fea000383ffff */
[----:B------:R-:W-:Y:S05]  /*96c0*/  BRA `(.L_x_219) ;  /* 0xffffffe400247947 */ /* 0x000fea000383ffff */
.L_x_155:
[----:B0-----:R0:W1:Y:S02]  /*96d0*/  SYNCS.PHASECHK.TRANS64.TRYWAIT P0, [R7+URZ], R4 ;  /* 0x00000004070075a7 */ /* 0x001064000800017f */
[----:B-1----:R-:W-:Y:S05]  /*96e0*/  @!P0 NANOSLEEP.SYNCS 0x989680 ;  /* 0x009896800000895d */ /* 0x002fea0003900000 */
[----:B------:R-:W1:Y:S02]  /*96f0*/  @!P0 SYNCS.PHASECHK.TRANS64 P0, [R7+URZ], R4 ;  /* 0x00000004070085a7 */ /* 0x000e64000800007f */
[----:B-1----:R-:W-:Y:S05]  /*9700*/  @!P0 BRA `(.L_x_155) ;  /* 0xfffffffc00f08947 */ /* 0x002fea000383ffff */
[----:B------:R-:W-:Y:S05]  /*9710*/  BRA `(.L_x_220) ;  /* 0xffffffe400347947 */ /* 0x000fea000383ffff */
.L_x_156:
[----:B0-----:R0:W1:Y:S02]  /*9720*/  SYNCS.PHASECHK.TRANS64.TRYWAIT P0, [R6+URZ], R5 ;  /* 0x00000005060075a7 */ /* 0x001064000800017f */
[----:B-1----:R-:W-:Y:S05]  /*9730*/  @!P0 NANOSLEEP.SYNCS 0x989680 ;  /* 0x009896800000895d */ /* 0x002fea0003900000 */
[----:B------:R-:W1:Y:S02]  /*9740*/  @!P0 SYNCS.PHASECHK.TRANS64 P0, [R6+URZ], R5 ;  /* 0x00000005060085a7 */ /* 0x000e64000800007f */
[----:B-1----:R-:W-:Y:S05]  /*9750*/  @!P0 BRA `(.L_x_156) ;  /* 0xfffffffc00f08947 */ /* 0x002fea000383ffff */
[----:B------:R-:W-:Y:S05]  /*9760*/  BRA `(.L_x_221) ;  /* 0xffffffe400447947 */ /* 0x000fea000383ffff */
.L_x_157:
[----:B0-----:R0:W1:Y:S02]  /*9770*/  SYNCS.PHASECHK.TRANS64.TRYWAIT P0, [R7+URZ], R4 ;  /* 0x00000004070075a7 */ /* 0x001064000800017f */
[----:B-1----:R-:W-:Y:S05]  /*9780*/  @!P0 NANOSLEEP.SYNCS 0x989680 ;  /* 0x009896800000895d */ /* 0x002fea0003900000 */
[----:B------:R-:W1:Y:S02]  /*9790*/  @!P0 SYNCS.PHASECHK.TRANS64 P0, [R7+URZ], R4 ;  /* 0x00000004070085a7 */ /* 0x000e64000800007f */
[----:B-1----:R-:W-:Y:S05]  /*97a0*/  @!P0 BRA `(.L_x_157) ;  /* 0xfffffffc00f08947 */ /* 0x002fea000383ffff */
[----:B------:R-:W-:Y:S05]  /*97b0*/  BRA `(.L_x_222) ;  /* 0xffffffe400547947 */ /* 0x000fea000383ffff */
.L_x_158:
[----:B0-----:R0:W1:Y:S02]  /*97c0*/  SYNCS.PHASECHK.TRANS64.TRYWAIT P0, [R6+URZ], R5 ;  /* 0x00000005060075a7 */ /* 0x001064000800017f */
[----:B-1----:R-:W-:Y:S05]  /*97d0*/  @!P0 NANOSLEEP.SYNCS 0x989680 ;  /* 0x009896800000895d */ /* 0x002fea0003900000 */
[----:B------:R-:W1:Y:S02]  /*97e0*/  @!P0 SYNCS.PHASECHK.TRANS64 P0, [R6+URZ], R5 ;  /* 0x00000005060085a7 */ /* 0x000e64000800007f */
[----:B-1----:R-:W-:Y:S05]  /*97f0*/  @!P0 BRA `(.L_x_158) ;  /* 0xfffffffc00f08947 */ /* 0x002fea000383ffff */
[----:B------:R-:W-:Y:S05]  /*9800*/  BRA `(.L_x_223) ;  /* 0xffffffe400647947 */ /* 0x000fea000383ffff */
.L_x_159:
[----:B0-----:R0:W1:Y:S02]  /*9810*/  SYNCS.PHASECHK.TRANS64.TRYWAIT P0, [R7+URZ], R4 ;  /* 0x00000004070075a7 */ /* 0x001064000800017f */
[----:B-1----:R-:W-:Y:S05]  /*9820*/  @!P0 NANOSLEEP.SYNCS 0x989680 ;  /* 0x009896800000895d */ /* 0x002fea0003900000 */
[----:B------:R-:W1:Y:S02]  /*9830*/  @!P0 SYNCS.PHASECHK.TRANS64 P0, [R7+URZ], R4 ;  /* 0x00000004070085a7 */ /* 0x000e64000800007f */
[----:B-1----:R-:W-:Y:S05]  /*9840*/  @!P0 BRA `(.L_x_159) ;  /* 0xfffffffc00f08947 */ /* 0x002fea000383ffff */
[----:B------:R-:W-:Y:S05]  /*9850*/  BRA `(.L_x_224) ;  /* 0xffffffe400747947 */ /* 0x000fea000383ffff */
.L_x_160:
[----:B0-----:R0:W1:Y:S02]  /*9860*/  SYNCS.PHASECHK.TRANS64.TRYWAIT P0, [R6+URZ], R5 ;  /* 0x00000005060075a7 */ /* 0x001064000800017f */
[----:B-1----:R-:W-:Y:S05]  /*9870*/  @!P0 NANOSLEEP.SYNCS 0x989680 ;  /* 0x009896800000895d */ /* 0x002fea0003900000 */
[----:B------:R-:W1:Y:S02]  /*9880*/  @!P0 SYNCS.PHASECHK.TRANS64 P0, [R6+URZ], R5 ;  /* 0x00000005060085a7 */ /* 0x000e64000800007f */
[----:B-1----:R-:W-:Y:S05]  /*9890*/  @!P0 BRA `(.L_x_160) ;  /* 0xfffffffc00f08947 */ /* 0x002fea000383ffff */
[----:B------:R-:W-:Y:S05]  /*98a0*/  BRA `(.L_x_225) ;  /* 0xffffffe400847947 */ /* 0x000fea000383ffff */
.L_x_161:
[----:B0-----:R0:W1:Y:S02]  /*98b0*/  SYNCS.PHASECHK.TRANS64.TRYWAIT P0, [R7+URZ], R4 ;  /* 0x00000004070075a7 */ /* 0x001064000800017f */
[----:B-1----:R-:W-:Y:S05]  /*98c0*/  @!P0 NANOSLEEP.SYNCS 0x989680 ;  /* 0x009896800000895d */ /* 0x002fea0003900000 */
[----:B------:R-:W1:Y:S02]  /*98d0*/  @!P0 SYNCS.PHASECHK.TRANS64 P0, [R7+URZ], R4 ;  /* 0x00000004070085a7 */ /* 0x000e64000800007f */
[----:B-1----:R-:W-:Y:S05]  /*98e0*/  @!P0 BRA `(.L_x_161) ;  /* 0xfffffffc00f08947 */ /* 0x002fea000383ffff */
[----:B------:R-:W-:Y:S05]  /*98f0*/  BRA `(.L_x_226) ;  /* 0xffffffe400947947 */ /* 0x000fea000383ffff */
.L_x_162:
[----:B0-----:R0:W1:Y:S02]  /*9900*/  SYNCS.PHASECHK.TRANS64.TRYWAIT P0, [R6+URZ], R5 ;  /* 0x00000005060075a7 */ /* 0x001064000800017f */
[----:B-1----:R-:W-:Y:S05]  /*9910*/  @!P0 NANOSLEEP.SYNCS 0x989680 ;  /* 0x009896800000895d */ /* 0x002fea0003900000 */
[----:B------:R-:W1:Y:S02]  /*9920*/  @!P0 SYNCS.PHASECHK.TRANS64 P0, [R6+URZ], R5 ;  /* 0x00000005060085a7 */ /* 0x000e64000800007f */
[----:B-1----:R-:W-:Y:S05]  /*9930*/  @!P0 BRA `(.L_x_162) ;  /* 0xfffffffc00f08947 */ /* 0x002fea000383ffff */
[----:B------:R-:W-:Y:S05]  /*9940*/  BRA `(.L_x_227) ;  /* 0xffffffe400a47947 */ /* 0x000fea000383ffff */
.L_x_163:
[----:B0-----:R0:W1:Y:S02]  /*9950*/  SYNCS.PHASECHK.TRANS64.TRYWAIT P0, [R7+URZ], R4 ;  /* 0x00000004070075a7 */ /* 0x001064000800017f */
[----:B-1----:R-:W-:Y:S05]  /*9960*/  @!P0 NANOSLEEP.SYNCS 0x989680 ;  /* 0x009896800000895d */ /* 0x002fea0003900000 */
[----:B------:R-:W1:Y:S02]  /*9970*/  @!P0 SYNCS.PHASECHK.TRANS64 P0, [R7+URZ], R4 ;  /* 0x00000004070085a7 */ /* 0x000e64000800007f */
[----:B-1----:R-:W-:Y:S05]  /*9980*/  @!P0 BRA `(.L_x_163) ;  /* 0xfffffffc00f08947 */ /* 0x002fea000383ffff */
[----:B------:R-:W-:Y:S05]  /*9990*/  BRA `(.L_x_228) ;  /* 0xffffffe400b47947 */ /* 0x000fea000383ffff */
.L_x_164:
[----:B0-----:R0:W1:Y:S02]  /*99a0*/  SYNCS.PHASECHK.TRANS64.TRYWAIT P0, [R6+URZ], R5 ;  /* 0x00000005060075a7 */ /* 0x001064000800017f */
[----:B-1----:R-:W-:Y:S05]  /*99b0*/  @!P0 NANOSLEEP.SYNCS 0x989680 ;  /* 0x009896800000895d */ /* 0x002fea0003900000 */
[----:B------:R-:W1:Y:S02]  /*99c0*/  @!P0 SYNCS.PHASECHK.TRANS64 P0, [R6+URZ], R5 ;  /* 0x00000005060085a7 */ /* 0x000e64000800007f */
[----:B-1----:R-:W-:Y:S05]  /*99d0*/  @!P0 BRA `(.L_x_164) ;  /* 0xfffffffc00f08947 */ /* 0x002fea000383ffff */
[----:B------:R-:W-:Y:S05]  /*99e0*/  BRA `(.L_x_229) ;  /* 0xffffffe400c47947 */ /* 0x000fea000383ffff */
.L_x_165:
[----:B0-----:R0:W1:Y:S02]  /*99f0*/  SYNCS.PHASECHK.TRANS64.TRYWAIT P0, [R7+URZ], R4 ;  /* 0x00000004070075a7 */ /* 0x001064000800017f */
[----:B-1----:R-:W-:Y:S05]  /*9a00*/  @!P0 NANOSLEEP.SYNCS 0x989680 ;  /* 0x009896800000895d */ /* 0x002fea0003900000 */
[----:B------:R-:W1:Y:S02]  /*9a10*/  @!P0 SYNCS.PHASECHK.TRANS64 P0, [R7+URZ], R4 ;  /* 0x00000004070085a7 */ /* 0x000e64000800007f */
[----:B-1----:R-:W-:Y:S05]  /*9a20*/  @!P0 BRA `(.L_x_165) ;  /* 0xfffffffc00f08947 */ /* 0x002fea000383ffff */
[----:B------:R-:W-:Y:S05]  /*9a30*/  BRA `(.L_x_230) ;  /* 0xffffffe400d47947 */ /* 0x000fea000383ffff */
.L_x_166:
[----:B0-----:R0:W1:Y:S02]  /*9a40*/  SYNCS.PHASECHK.TRANS64.TRYWAIT P0, [R6+URZ], R5 ;  /* 0x00000005060075a7 */ /* 0x001064000800017f */
[----:B-1----:R-:W-:Y:S05]  /*9a50*/  @!P0 NANOSLEEP.SYNCS 0x989680 ;  /* 0x009896800000895d */ /* 0x002fea0003900000 */
[----:B------:R-:W1:Y:S02]  /*9a60*/  @!P0 SYNCS.PHASECHK.TRANS64 P0, [R6+URZ], R5 ;  /* 0x00000005060085a7 */ /* 0x000e64000800007f */
[----:B-1----:R-:W-:Y:S05]  /*9a70*/  @!P0 BRA `(.L_x_166) ;  /* 0xfffffffc00f08947 */ /* 0x002fea000383ffff */
[----:B------:R-:W-:Y:S05]  /*9a80*/  BRA `(.L_x_231) ;  /* 0xffffffe400e47947 */ /* 0x000fea000383ffff */
.L_x_167:
[----:B0-----:R0:W1:Y:S02]  /*9a90*/  SYNCS.PHASECHK.TRANS64.TRYWAIT P0, [R7+URZ], R4 ;  /* 0x00000004070075a7 */ /* 0x001064000800017f */
[----:B-1----:R-:W-:Y:S05]  /*9aa0*/  @!P0 NANOSLEEP.SYNCS 0x989680 ;  /* 0x009896800000895d */ /* 0x002fea0003900000 */
[----:B------:R-:W1:Y:S02]  /*9ab0*/  @!P0 SYNCS.PHASECHK.TRANS64 P0, [R7+URZ], R4 ;  /* 0x00000004070085a7 */ /* 0x000e64000800007f */
[----:B-1----:R-:W-:Y:S05]  /*9ac0*/  @!P0 BRA `(.L_x_167) ;  /* 0xfffffffc00f08947 */ /* 0x002fea000383ffff */
[----:B------:R-:W-:Y:S05]  /*9ad0*/  BRA `(.L_x_232) ;  /* 0xffffffe400f47947 */ /* 0x000fea000383ffff */
.L_x_168:
[----:B0-----:R0:W1:Y:S02]  /*9ae0*/  SYNCS.PHASECHK.TRANS64.TRYWAIT P0, [R6+URZ], R5 ;  /* 0x00000005060075a7 */ /* 0x001064000800017f */
[----:B-1----:R-:W-:Y:S05]  /*9af0*/  @!P0 NANOSLEEP.SYNCS 0x989680 ;  /* 0x009896800000895d */ /* 0x002fea0003900000 */
[----:B------:R-:W1:Y:S02]  /*9b00*/  @!P0 SYNCS.PHASECHK.TRANS64 P0, [R6+URZ], R5 ;  /* 0x00000005060085a7 */ /* 0x000e64000800007f */
[----:B-1----:R-:W-:Y:S05]  /*9b10*/  @!P0 BRA `(.L_x_168) ;  /* 0xfffffffc00f08947 */ /* 0x002fea000383ffff */
[----:B------:R-:W-:Y:S05]  /*9b20*/  BRA `(.L_x_233) ;  /* 0xffffffe800047947 */ /* 0x000fea000383ffff */
.L_x_169:
[----:B0-----:R0:W1:Y:S02]  /*9b30*/  SYNCS.PHASECHK.TRANS64.TRYWAIT P0, [R7+URZ], R4 ;  /* 0x00000004070075a7 */ /* 0x001064000800017f */
[----:B-1----:R-:W-:Y:S05]  /*9b40*/  @!P0 NANOSLEEP.SYNCS 0x989680 ;  /* 0x009896800000895d */ /* 0x002fea0003900000 */
[----:B------:R-:W1:Y:S02]  /*9b50*/  @!P0 SYNCS.PHASECHK.TRANS64 P0, [R7+URZ], R4 ;  /* 0x00000004070085a7 */ /* 0x000e64000800007f */
[----:B-1----:R-:W-:Y:S05]  /*9b60*/  @!P0 BRA `(.L_x_169) ;  /* 0xfffffffc00f08947 */ /* 0x002fea000383ffff */
[----:B------:R-:W-:Y:S05]  /*9b70*/  BRA `(.L_x_234) ;  /* 0xffffffe800147947 */ /* 0x000fea000383ffff */
.L_x_170:
[----:B0-----:R0:W1:Y:S02]  /*9b80*/  SYNCS.PHASECHK.TRANS64.TRYWAIT P0, [R6+URZ], R5 ;  /* 0x00000005060075a7 */ /* 0x001064000800017f */
[----:B-1----:R-:W-:Y:S05]  /*9b90*/  @!P0 NANOSLEEP.SYNCS 0x989680 ;  /* 0x009896800000895d */ /* 0x002fea0003900000 */
[----:B------:R-:W1:Y:S02]  /*9ba0*/  @!P0 SYNCS.PHASECHK.TRANS64 P0, [R6+URZ], R5 ;  /* 0x00000005060085a7 */ /* 0x000e64000800007f */
[----:B-1----:R-:W-:Y:S05]  /*9bb0*/  @!P0 BRA `(.L_x_170) ;  /* 0xfffffffc00f08947 */ /* 0x002fea000383ffff */
[----:B------:R-:W-:Y:S05]  /*9bc0*/  BRA `(.L_x_235) ;  /* 0xffffffe800247947 */ /* 0x000fea000383ffff */
.L_x_171:
[----:B0-----:R0:W1:Y:S02]  /*9bd0*/  SYNCS.PHASECHK.TRANS64.TRYWAIT P0, [R7+URZ], R4 ;  /* 0x00000004070075a7 */ /* 0x001064000800017f */
[----:B-1----:R-:W-:Y:S05]  /*9be0*/  @!P0 NANOSLEEP.SYNCS 0x989680 ;  /* 0x009896800000895d */ /* 0x002fea0003900000 */
[----:B------:R-:W1:Y:S02]  /*9bf0*/  @!P0 SYNCS.PHASECHK.TRANS64 P0, [R7+URZ], R4 ;  /* 0x00000004070085a7 */ /* 0x000e64000800007f */
[----:B-1----:R-:W-:Y:S05]  /*9c00*/  @!P0 BRA `(.L_x_171) ;  /* 0xfffffffc00f08947 */ /* 0x002fea000383ffff */
[----:B------:R-:W-:Y:S05]  /*9c10*/  BRA `(.L_x_236) ;  /* 0xffffffe800347947 */ /* 0x000fea000383ffff */
.L_x_172:
[----:B0-----:R0:W1:Y:S02]  /*9c20*/  SYNCS.PHASECHK.TRANS64.TRYWAIT P0, [R6+URZ], R5 ;  /* 0x00000005060075a7 */ /* 0x001064000800017f */
[----:B-1----:R-:W-:Y:S05]  /*9c30*/  @!P0 NANOSLEEP.SYNCS 0x989680 ;  /* 0x009896800000895d */ /* 0x002fea0003900000 */
[----:B------:R-:W1:Y:S02]  /*9c40*/  @!P0 SYNCS.PHASECHK.TRANS64 P0, [R6+URZ], R5 ;  /* 0x00000005060085a7 */ /* 0x000e64000800007f */
[----:B-1----:R-:W-:Y:S05]  /*9c50*/  @!P0 BRA `(.L_x_172) ;  /* 0xfffffffc00f08947 */ /* 0x002fea000383ffff */
[----:B------:R-:W-:Y:S05]  /*9c60*/  BRA `(.L_x_237) ;  /* 0xffffffe800447947 */ /* 0x000fea000383ffff */
.L_x_173:
[----:B0-----:R0:W1:Y:S02]  /*9c70*/  SYNCS.PHASECHK.TRANS64.TRYWAIT P0, [R7+URZ], R4 ;  /* 0x00000004070075a7 */ /* 0x001064000800017f */
[----:B-1----:R-:W-:Y:S05]  /*9c80*/  @!P0 NANOSLEEP.SYNCS 0x989680 ;  /* 0x009896800000895d */ /* 0x002fea0003900000 */
[----:B------:R-:W1:Y:S02]  /*9c90*/  @!P0 SYNCS.PHASECHK.TRANS64 P0, [R7+URZ], R4 ;  /* 0x00000004070085a7 */ /* 0x000e64000800007f */
[----:B-1----:R-:W-:Y:S05]  /*9ca0*/  @!P0 BRA `(.L_x_173) ;  /* 0xfffffffc00f08947 */ /* 0x002fea000383ffff */
[----:B------:R-:W-:Y:S05]  /*9cb0*/  BRA `(.L_x_238) ;  /* 0xffffffe800547947 */ /* 0x000fea000383ffff */
.L_x_174:
[----:B0-----:R0:W1:Y:S02]  /*9cc0*/  SYNCS.PHASECHK.TRANS64.TRYWAIT P0, [R6+URZ], R5 ;  /* 0x00000005060075a7 */ /* 0x001064000800017f */
[----:B-1----:R-:W-:Y:S05]  /*9cd0*/  @!P0 NANOSLEEP.SYNCS 0x989680 ;  /* 0x009896800000895d */ /* 0x002fea0003900000 */
[----:B------:R-:W1:Y:S02]  /*9ce0*/  @!P0 SYNCS.PHASECHK.TRANS64 P0, [R6+URZ], R5 ;  /* 0x00000005060085a7 */ /* 0x000e64000800007f */
[----:B-1----:R-:W-:Y:S05]  /*9cf0*/  @!P0 BRA `(.L_x_174) ;  /* 0xfffffffc00f08947 */ /* 0x002fea000383ffff */
[----:B------:R-:W-:Y:S05]  /*9d00*/  BRA `(.L_x_239) ;  /* 0xffffffe800647947 */ /* 0x000fea000383ffff */
.L_x_175:
[----:B0-----:R0:W1:Y:S02]  /*9d10*/  SYNCS.PHASECHK.TRANS64.TRYWAIT P0, [R7+URZ], R4 ;  /* 0x00000004070075a7 */ /* 0x001064000800017f */
[----:B-1----:R-:W-:Y:S05]  /*9d20*/  @!P0 NANOSLEEP.SYNCS 0x989680 ;  /* 0x009896800000895d */ /* 0x002fea0003900000 */
[----:B------:R-:W1:Y:S02]  /*9d30*/  @!P0 SYNCS.PHASECHK.TRANS64 P0, [R7+URZ], R4 ;  /* 0x00000004070085a7 */ /* 0x000e64000800007f */
[----:B-1----:R-:W-:Y:S05]  /*9d40*/  @!P0 BRA `(.L_x_175) ;  /* 0xfffffffc00f08947 */ /* 0x002fea000383ffff */
[----:B------:R-:W-:Y:S05]  /*9d50*/  BRA `(.L_x_240) ;  /* 0xffffffe800747947 */ /* 0x000fea000383ffff */
.L_x_176:
[----:B0-----:R0:W1:Y:S02]  /*9d60*/  SYNCS.PHASECHK.TRANS64.TRYWAIT P0, [R6+URZ], R5 ;  /* 0x00000005060075a7 */ /* 0x001064000800017f */
[----:B-1----:R-:W-:Y:S05]  /*9d70*/  @!P0 NANOSLEEP.SYNCS 0x989680 ;  /* 0x009896800000895d */ /* 0x002fea0003900000 */
[----:B------:R-:W1:Y:S02]  /*9d80*/  @!P0 SYNCS.PHASECHK.TRANS64 P0, [R6+URZ], R5 ;  /* 0x00000005060085a7 */ /* 0x000e64000800007f */
[----:B-1----:R-:W-:Y:S05]  /*9d90*/  @!P0 BRA `(.L_x_176) ;  /* 0xfffffffc00f08947 */ /* 0x002fea000383ffff */
[----:B------:R-:W-:Y:S05]  /*9da0*/  BRA `(.L_x_241) ;  /* 0xffffffe800847947 */ /* 0x000fea000383ffff */
.L_x_177:
[----:B0-----:R0:W1:Y:S02]  /*9db0*/  SYNCS.PHASECHK.TRANS64.TRYWAIT P0, [R7+URZ], R4 ;  /* 0x00000004070075a7 */ /* 0x001064000800017f */
[----:B-1----:R-:W-:Y:S05]  /*9dc0*/  @!P0 NANOSLEEP.SYNCS 0x989680 ;  /* 0x009896800000895d */ /* 0x002fea0003900000 */
[----:B------:R-:W1:Y:S02]  /*9dd0*/  @!P0 SYNCS.PHASECHK.TRANS64 P0, [R7+URZ], R4 ;  /* 0x00000004070085a7 */ /* 0x000e64000800007f */
[----:B-1----:R-:W-:Y:S05]  /*9de0*/  @!P0 BRA `(.L_x_177) ;  /* 0xfffffffc00f08947 */ /* 0x002fea000383ffff */
[----:B------:R-:W-:Y:S05]  /*9df0*/  BRA `(.L_x_242) ;  /* 0xffffffe800947947 */ /* 0x000fea000383ffff */
.L_x_178:
[----:B0-----:R0:W1:Y:S02]  /*9e00*/  SYNCS.PHASECHK.TRANS64.TRYWAIT P0, [R6+URZ], R5 ;  /* 0x00000005060075a7 */ /* 0x001064000800017f */
[----:B-1----:R-:W-:Y:S05]  /*9e10*/  @!P0 NANOSLEEP.SYNCS 0x989680 ;  /* 0x009896800000895d */ /* 0x002fea0003900000 */
[----:B------:R-:W1:Y:S02]  /*9e20*/  @!P0 SYNCS.PHASECHK.TRANS64 P0, [R6+URZ], R5 ;  /* 0x00000005060085a7 */ /* 0x000e64000800007f */
[----:B-1----:R-:W-:Y:S05]  /*9e30*/  @!P0 BRA `(.L_x_178) ;  /* 0xfffffffc00f08947 */ /* 0x002fea000383ffff */
[----:B------:R-:W-:Y:S05]  /*9e40*/  BRA `(.L_x_243) ;  /* 0xffffffe800a47947 */ /* 0x000fea000383ffff */
.L_x_179:
[----:B0-----:R0:W1:Y:S02]  /*9e50*/  SYNCS.PHASECHK.TRANS64.TRYWAIT P0, [R7+URZ], R4 ;  /* 0x00000004070075a7 */ /* 0x001064000800017f */
[----:B-1----:R-:W-:Y:S05]  /*9e60*/  @!P0 NANOSLEEP.SYNCS 0x989680 ;  /* 0x009896800000895d */ /* 0x002fea0003900000 */
[----:B------:R-:W1:Y:S02]  /*9e70*/  @!P0 SYNCS.PHASECHK.TRANS64 P0, [R7+URZ], R4 ;  /* 0x00000004070085a7 */ /* 0x000e64000800007f */
[----:B-1----:R-:W-:Y:S05]  /*9e80*/  @!P0 BRA `(.L_x_179) ;  /* 0xfffffffc00f08947 */ /* 0x002fea000383ffff */
[----:B------:R-:W-:Y:S05]  /*9e90*/  BRA `(.L_x_244) ;  /* 0xffffffe800b47947 */ /* 0x000fea000383ffff */
.L_x_180:
[----:B0-----:R0:W1:Y:S02]  /*9ea0*/  SYNCS.PHASECHK.TRANS64.TRYWAIT P0, [R6+URZ], R5 ;  /* 0x00000005060075a7 */ /* 0x001064000800017f */
[----:B-1----:R-:W-:Y:S05]  /*9eb0*/  @!P0 NANOSLEEP.SYNCS 0x989680 ;  /* 0x009896800000895d */ /* 0x002fea0003900000 */
[----:B------:R-:W1:Y:S02]  /*9ec0*/  @!P0 SYNCS.PHASECHK.TRANS64 P0, [R6+URZ], R5 ;  /* 0x00000005060085a7 */ /* 0x000e64000800007f */
[----:B-1----:R-:W-:Y:S05]  /*9ed0*/  @!P0 BRA `(.L_x_180) ;  /* 0xfffffffc00f08947 */ /* 0x002fea000383ffff */
[----:B------:R-:W-:Y:S05]  /*9ee0*/  BRA `(.L_x_245) ;  /* 0xffffffe800c47947 */ /* 0x000fea000383ffff */
.L_x_181:
[----:B0-----:R0:W1:Y:S02]  /*9ef0*/  SYNCS.PHASECHK.TRANS64.TRYWAIT P0, [R7+URZ], R4 ;  /* 0x00000004070075a7 */ /* 0x001064000800017f */
[----:B-1----:R-:W-:Y:S05]  /*9f00*/  @!P0 NANOSLEEP.SYNCS 0x989680 ;  /* 0x009896800000895d */ /* 0x002fea0003900000 */
[----:B------:R-:W1:Y:S02]  /*9f10*/  @!P0 SYNCS.PHASECHK.TRANS64 P0, [R7+URZ], R4 ;  /* 0x00000004070085a7 */ /* 0x000e64000800007f */
[----:B-1----:R-:W-:Y:S05]  /*9f20*/  @!P0 BRA `(.L_x_181) ;  /* 0xfffffffc00f08947 */ /* 0x002fea000383ffff */
[----:B------:R-:W-:Y:S05]  /*9f30*/  BRA `(.L_x_246) ;  /* 0xffffffe800d47947 */ /* 0x000fea000383ffff */
.L_x_182:
[----:B-1----:R1:W2:Y:S02]  /*9f40*/  SYNCS.PHASECHK.TRANS64.TRYWAIT P0, [R6+URZ], R5 ;  /* 0x00000005060075a7 */ /* 0x0022a4000800017f */
[----:B--2---:R-:W-:Y:S05]  /*9f50*/  @!P0 NANOSLEEP.SYNCS 0x989680 ;  /* 0x009896800000895d */ /* 0x004fea0003900000 */
[----:B------:R-:W2:Y:S02]  /*9f60*/  @!P0 SYNCS.PHASECHK.TRANS64 P0, [R6+URZ], R5 ;  /* 0x00000005060085a7 */ /* 0x000ea4000800007f */
[----:B--2---:R-:W-:Y:S05]  /*9f70*/  @!P0 BRA `(.L_x_182) ;  /* 0xfffffffc00f08947 */ /* 0x004fea000383ffff */
[----:B------:R-:W-:Y:S05]  /*9f80*/  BRA `(.L_x_247) ;  /* 0xffffffe800dc7947 */ /* 0x000fea000383ffff */
.L_x_248:
[----:B------:R-:W-:-:S00]  /*9f90*/  BRA `(.L_x_248) ;  /* 0xfffffffc00fc7947 */ /* 0x000fc0000383ffff */
[----:B------:R-:W-:-:S00]  /*9fa0*/  NOP ;  /* 0x0000000000007918 */ /* 0x000fc00000000000 */
        /* <DEDUP_REMOVED lines=13> */
.L_x_249:


//--------------------- .nv.shared._ZN7cutlass13device_kernelINS_4gemm6kernel13GemmUniversalIN4cute5tupleIJiiiiEEENS1_10collective13CollectiveMmaINS1_37MainloopSm90TmaGmmaWarpSpecializedFP8ILi56ENS5_IJNS4_1CILi2EEESB_NSA_ILi1EEEEEENS1_32KernelTmaWarpSpecializedPingpongEEENS5_IJNSA_ILi64EEESG_NSA_ILi32EEEEEENS_12float_e4m3_tENS5_IJlSC_lEEESJ_SK_NS4_8TiledMMAINS4_8MMA_AtomIJNS4_4SM904GMMA30MMA_64x64x32_F32E4M3E4M3_SS_TNILNSO_7ScaleInE1ELSQ_1EEEEEENS4_6LayoutINS5_IJSC_SC_SC_EEENS5_IJNSA_ILi0EEESV_SV_EEEEENS5_IJNS4_10UnderscoreESY_SY_EEEEENS4_23SM90_TMA_LOAD_MULTICASTENS4_14ComposedLayoutINS4_7SwizzleILi1ELi4ELi3EEENS4_18smem_ptr_flag_bitsILi8EEENST_INS5_IJNSA_ILi8EEESH_EEENS5_IJSH_SC_EEEEEEEvNS4_8identityES11_S1B_vS1C_EENS_8epilogue10collective6detail29Sm90TmaWarpSpecializedAdapterINS1F_15DefaultEpilogueISJ_SK_SK_NS1E_6thread17LinearCombinationISJ_Li1EffLNS1J_9ScaleType4KindE0ELNS_15FloatRoundStyleE2ESJ_EENS1_15EpilogueDefaultEEEEEvvEEEEvNT_6ParamsE --------------------------
	.section	.nv.shared._ZN7cutlass13device_kernelINS_4gemm6kernel13GemmUniversalIN4cute5tupleIJiiiiEEENS1_10collective13CollectiveMmaINS1_37MainloopSm90TmaGmmaWarpSpecializedFP8ILi56ENS5_IJNS4_1CILi2EEESB_NSA_ILi1EEEEEENS1_32KernelTmaWarpSpecializedPingpongEEENS5_IJNSA_ILi64EEESG_NSA_ILi32EEEEEENS_12float_e4m3_tENS5_IJlSC_lEEESJ_SK_NS4_8TiledMMAINS4_8MMA_AtomIJNS4_4SM904GMMA30MMA_64x64x32_F32E4M3E4M3_SS_TNILNSO_7ScaleInE1ELSQ_1EEEEEENS4_6LayoutINS5_IJSC_SC_SC_EEENS5_IJNSA_ILi0EEESV_SV_EEEEENS5_IJNS4_10UnderscoreESY_SY_EEEEENS4_23SM90_TMA_LOAD_MULTICASTENS4_14ComposedLayoutINS4_7SwizzleILi1ELi4ELi3EEENS4_18smem_ptr_flag_bitsILi8EEENST_INS5_IJNSA_ILi8EEESH_EEENS5_IJSH_SC_EEEEEEEvNS4_8identityES11_S1B_vS1C_EENS_8epilogue10collective6detail29Sm90TmaWarpSpecializedAdapterINS1F_15DefaultEpilogueISJ_SK_SK_NS1E_6thread17LinearCombinationISJ_Li1EffLNS1J_9ScaleType4KindE0ELNS_15FloatRoundStyleE2ESJ_EENS1_15EpilogueDefaultEEEEEvvEEEEvNT_6ParamsE,"aw",@nobits
	.sectionflags	@""
	.align	16
	.zero		1024


//--------------------- .nv.shared.reserved.0     --------------------------
	.section	.nv.shared.reserved.0,"aw",@nobits
	.weak		__nv_reservedSMEM_offset_0_alias
	.size		__nv_reservedSMEM_offset_0_alias, 0, 0
	.other		__nv_reservedSMEM_offset_0_alias,@"STO_CUDA_RESERVED_SHARED STV_DEFAULT"
__nv_reservedSMEM_offset_0_alias:
	.zero		0


//--------------------- .nv.global                --------------------------
	.section	.nv.global,"aw",@nobits
.nv.global:
	.type		_ZN39_INTERNAL_11601236_4_k_cu_84cfd959_34504cute1_E,@object
	.size		_ZN39_INTERNAL_11601236_4_k_cu_84cfd959_34504cute1_E,(_ZN39_INTERNAL_11601236_4_k_cu_84cfd959_34504cuda3std3__45__cpo6cbeginE - _ZN39_INTERNAL_11601236_4_k_cu_84cfd959_34504cute1_E)
_ZN39_INTERNAL_11601236_4_k_cu_84cfd959_34504cute1_E:
	.zero		1
	.type		_ZN39_INTERNAL_11601236_4_k_cu_84cfd959_34504cuda3std3__45__cpo6cbeginE,@object
	.size		_ZN39_INTERNAL_11601236_4_k_cu_84cfd959_34504cuda3std3__45__cpo6cbeginE,(_ZN39_INTERNAL_11601236_4_k_cu_84cfd959_34504cuda3std3__48in_placeE - _ZN39_INTERNAL_11601236_4_k_cu_84cfd959_34504cuda3std3__45__cpo6cbeginE)
_ZN39_INTERNAL_11601236_4_k_cu_84cfd959_34504cuda3std3__45__cpo6cbeginE:
	.zero		1
	.type		_ZN39_INTERNAL_11601236_4_k_cu_84cfd959_34504cuda3std3__48in_placeE,@object
	.size		_ZN39_INTERNAL_11601236_4_k_cu_84cfd959_34504cuda3std3__48in_placeE,(_ZN39_INTERNAL_11601236_4_k_cu_84cfd959_34504cuda3std6ranges3__45__cpo9iter_moveE - _ZN39_INTERNAL_11601236_4_k_cu_84cfd959_34504cuda3std3__48in_placeE)
_ZN39_INTERNAL_11601236_4_k_cu_84cfd959_34504cuda3std3__48in_placeE:
	.zero		1
	.type		_ZN39_INTERNAL_11601236_4_k_cu_84cfd959_34504cuda3std6ranges3__45__cpo9iter_moveE,@object
	.size		_ZN39_INTERNAL_11601236_4_k_cu_84cfd959_34504cuda3std6ranges3__45__cpo9iter_moveE,(_ZN39_INTERNAL_11601236_4_k_cu_84cfd959_34504cuda3std3__45__cpo5beginE - _ZN39_INTERNAL_11601236_4_k_cu_84cfd959_34504cuda3std6ranges3__45__cpo9iter_moveE)
_ZN39_INTERNAL_11601236_4_k_cu_84cfd959_34504cuda3std6ranges3__45__cpo9iter_moveE:
	.zero		1
	.type		_ZN39_INTERNAL_11601236_4_k_cu_84cfd959_34504cuda3std3__45__cpo5beginE,@object
	.size		_ZN39_INTERNAL_11601236_4_k_cu_84cfd959_34504cuda3std3__45__cpo5beginE,(_ZN39_INTERNAL_11601236_4_k_cu_84cfd959_34504cuda3std3__441_GLOBAL__N__11601236_4_k_cu_84cfd959_34506ignoreE - _ZN39_INTERNAL_11601236_4_k_cu_84cfd959_34504cuda3std3__45__cpo5beginE)
_ZN39_INTERNAL_11601236_4_k_cu_84cfd959_34504cuda3std3__45__cpo5beginE:
	.zero		1
	.type		_ZN39_INTERNAL_11601236_4_k_cu_84cfd959_34504cuda3std3__441_GLOBAL__N__11601236_4_k_cu_84cfd959_34506ignoreE,@object
	.size		_ZN39_INTERNAL_11601236_4_k_cu_84cfd959_34504cuda3std3__441_GLOBAL__N__11601236_4_k_cu_84cfd959_34506ignoreE,(_ZN39_INTERNAL_11601236_4_k_cu_84cfd959_34504cute7productE - _ZN39_INTERNAL_11601236_4_k_cu_84cfd959_34504cuda3std3__441_GLOBAL__N__11601236_4_k_cu_84cfd959_34506ignoreE)
_ZN39_INTERNAL_11601236_4_k_cu_84cfd959_34504cuda3std3__441_GLOBAL__N__11601236_4_k_cu_84cfd959_34506ignoreE:
	.zero		1
	.type		_ZN39_INTERNAL_11601236_4_k_cu_84cfd959_34504cute7productE,@object
	.size		_ZN39_INTERNAL_11601236_4_k_cu_84cfd959_34504cute7productE,(_ZN39_INTERNAL_11601236_4_k_cu_84cfd959_34504cuda3std3__45__cpo3endE - _ZN39_INTERNAL_11601236_4_k_cu_84cfd959_34504cute7productE)
_ZN39_INTERNAL_11601236_4_k_cu_84cfd959_34504cute7productE:
	.zero		1
	.type		_ZN39_INTERNAL_11601236_4_k_cu_84cfd959_34504cuda3std3__45__cpo3endE,@object
	.size		_ZN39_INTERNAL_11601236_4_k_cu_84cfd959_34504cuda3std3__45__cpo3endE,(_ZN39_INTERNAL_11601236_4_k_cu_84cfd959_34504cuda3std3__419piecewise_constructE - _ZN39_INTERNAL_11601236_4_k_cu_84cfd959_34504cuda3std3__45__cpo3endE)
_ZN39_INTERNAL_11601236_4_k_cu_84cfd959_34504cuda3std3__45__cpo3endE:
	.zero		1
	.type		_ZN39_INTERNAL_11601236_4_k_cu_84cfd959_34504cuda3std3__419piecewise_constructE,@object
	.size		_ZN39_INTERNAL_11601236_4_k_cu_84cfd959_34504cuda3std3__419piecewise_constructE,(_ZN39_INTERNAL_11601236_4_k_cu_84cfd959_34504cuda3std3__45__cpo4cendE - _ZN39_INTERNAL_11601236_4_k_cu_84cfd959_34504cuda3std3__419piecewise_constructE)
_ZN39_INTERNAL_11601236_4_k_cu_84cfd959_34504cuda3std3__419piecewise_constructE:
	.zero		1
	.type		_ZN39_INTERNAL_11601236_4_k_cu_84cfd959_34504cuda3std3__45__cpo4cendE,@object
	.size		_ZN39_INTERNAL_11601236_4_k_cu_84cfd959_34504cuda3std3__45__cpo4cendE,(_ZN39_INTERNAL_11601236_4_k_cu_84cfd959_34504cuda3std6ranges3__45__cpo4swapE - _ZN39_INTERNAL_11601236_4_k_cu_84cfd959_34504cuda3std3__45__cpo4cendE)
_ZN39_INTERNAL_11601236_4_k_cu_84cfd959_34504cuda3std3__45__cpo4cendE:
	.zero		1
	.type		_ZN39_INTERNAL_11601236_4_k_cu_84cfd959_34504cuda3std6ranges3__45__cpo4swapE,@object
	.size		_ZN39_INTERNAL_11601236_4_k_cu_84cfd959_34504cuda3std6ranges3__45__cpo4swapE,(.L_7 - _ZN39_INTERNAL_11601236_4_k_cu_84cfd959_34504cuda3std6ranges3__45__cpo4swapE)
_ZN39_INTERNAL_11601236_4_k_cu_84cfd959_34504cuda3std6ranges3__45__cpo4swapE:
	.zero		1
.L_7:


//--------------------- .nv.constant0._ZN7cutlass13device_kernelINS_4gemm6kernel13GemmUniversalIN4cute5tupleIJiiiiEEENS1_10collective13CollectiveMmaINS1_37MainloopSm90TmaGmmaWarpSpecializedFP8ILi56ENS5_IJNS4_1CILi2EEESB_NSA_ILi1EEEEEENS1_32KernelTmaWarpSpecializedPingpongEEENS5_IJNSA_ILi64EEESG_NSA_ILi32EEEEEENS_12float_e4m3_tENS5_IJlSC_lEEESJ_SK_NS4_8TiledMMAINS4_8MMA_AtomIJNS4_4SM904GMMA30MMA_64x64x32_F32E4M3E4M3_SS_TNILNSO_7ScaleInE1ELSQ_1EEEEEENS4_6LayoutINS5_IJSC_SC_SC_EEENS5_IJNSA_ILi0EEESV_SV_EEEEENS5_IJNS4_10UnderscoreESY_SY_EEEEENS4_23SM90_TMA_LOAD_MULTICASTENS4_14ComposedLayoutINS4_7SwizzleILi1ELi4ELi3EEENS4_18smem_ptr_flag_bitsILi8EEENST_INS5_IJNSA_ILi8EEESH_EEENS5_IJSH_SC_EEEEEEEvNS4_8identityES11_S1B_vS1C_EENS_8epilogue10collective6detail29Sm90TmaWarpSpecializedAdapterINS1F_15DefaultEpilogueISJ_SK_SK_NS1E_6thread17LinearCombinationISJ_Li1EffLNS1J_9ScaleType4KindE0ELNS_15FloatRoundStyleE2ESJ_EENS1_15EpilogueDefaultEEEEEvvEEEEvNT_6ParamsE --------------------------
	.section	.nv.constant0._ZN7cutlass13device_kernelINS_4gemm6kernel13GemmUniversalIN4cute5tupleIJiiiiEEENS1_10collective13CollectiveMmaINS1_37MainloopSm90TmaGmmaWarpSpecializedFP8ILi56ENS5_IJNS4_1CILi2EEESB_NSA_ILi1EEEEEENS1_32KernelTmaWarpSpecializedPingpongEEENS5_IJNSA_ILi64EEESG_NSA_ILi32EEEEEENS_12float_e4m3_tENS5_IJlSC_lEEESJ_SK_NS4_8TiledMMAINS4_8MMA_AtomIJNS4_4SM904GMMA30MMA_64x64x32_F32E4M3E4M3_SS_TNILNSO_7ScaleInE1ELSQ_1EEEEEENS4_6LayoutINS5_IJSC_SC_SC_EEENS5_IJNSA_ILi0EEESV_SV_EEEEENS5_IJNS4_10UnderscoreESY_SY_EEEEENS4_23SM90_TMA_LOAD_MULTICASTENS4_14ComposedLayoutINS4_7SwizzleILi1ELi4ELi3EEENS4_18smem_ptr_flag_bitsILi8EEENST_INS5_IJNSA_ILi8EEESH_EEENS5_IJSH_SC_EEEEEEEvNS4_8identityES11_S1B_vS1C_EENS_8epilogue10collective6detail29Sm90TmaWarpSpecializedAdapterINS1F_15DefaultEpilogueISJ_SK_SK_NS1E_6thread17LinearCombinationISJ_Li1EffLNS1J_9ScaleType4KindE0ELNS_15FloatRoundStyleE2ESJ_EENS1_15EpilogueDefaultEEEEEvvEEEEvNT_6ParamsE,"a",@progbits
	.sectionflags	@""
	.align	4
.nv.constant0._ZN7cutlass13device_kernelINS_4gemm6kernel13GemmUniversalIN4cute5tupleIJiiiiEEENS1_10collective13CollectiveMmaINS1_37MainloopSm90TmaGmmaWarpSpecializedFP8ILi56ENS5_IJNS4_1CILi2EEESB_NSA_ILi1EEEEEENS1_32KernelTmaWarpSpecializedPingpongEEENS5_IJNSA_ILi64EEESG_NSA_ILi32EEEEEENS_12float_e4m3_tENS5_IJlSC_lEEESJ_SK_NS4_8TiledMMAINS4_8MMA_AtomIJNS4_4SM904GMMA30MMA_64x64x32_F32E4M3E4M3_SS_TNILNSO_7ScaleInE1ELSQ_1EEEEEENS4_6LayoutINS5_IJSC_SC_SC_EEENS5_IJNSA_ILi0EEESV_SV_EEEEENS5_IJNS4_10UnderscoreESY_SY_EEEEENS4_23SM90_TMA_LOAD_MULTICASTENS4_14ComposedLayoutINS4_7SwizzleILi1ELi4ELi3EEENS4_18smem_ptr_flag_bitsILi8EEENST_INS5_IJNSA_ILi8EEESH_EEENS5_IJSH_SC_EEEEEEEvNS4_8identityES11_S1B_vS1C_EENS_8epilogue10collective6detail29Sm90TmaWarpSpecializedAdapterINS1F_15DefaultEpilogueISJ_SK_SK_NS1E_6thread17LinearCombinationISJ_Li1EffLNS1J_9ScaleType4KindE0ELNS_15FloatRoundStyleE2ESJ_EENS1_15EpilogueDefaultEEEEEvvEEEEvNT_6ParamsE:
	.zero		1664


//--------------------- SYMBOLS --------------------------

	.type		.nv.reservedSmem.offset0,@object
	.size		.nv.reservedSmem.offset0,0x4
